// auto-generated by cutlass_sweep.gemm — config: {"arch": "sm_90", "cluster_m": 1, "cluster_n": 2, "dtype": "tf32", "dtype_b": "tf32", "layout": "nt", "stages": 0, "tile_k": 32, "tile_m": 64, "tile_n": 256}
#include "cutlass/cutlass.h"
#include "cutlass/gemm/collective/collective_builder.hpp"
#include "cutlass/gemm/device/gemm_universal_adapter.h"
#include "cutlass/gemm/kernel/gemm_universal.hpp"
#include "cutlass/epilogue/collective/collective_builder.hpp"

using ElemA = cutlass::tfloat32_t;
using ElemB = cutlass::tfloat32_t;
using ElemCD = cutlass::tfloat32_t;
using Acc  = float;
using TileShape    = cute::Shape<cute::_64, cute::_256, cute::_32>;
using ClusterShape = cute::Shape<cute::_1, cute::_2, cute::_1>;

using CollectiveEpilogue = typename cutlass::epilogue::collective::CollectiveBuilder<
    cutlass::arch::Sm90, cutlass::arch::OpClassTensorOp,
    TileShape, ClusterShape,
    cutlass::epilogue::collective::EpilogueTileAuto,
    Acc, Acc,
    ElemCD, cutlass::layout::RowMajor, 128 / cutlass::sizeof_bits<ElemCD>::value,
    ElemCD, cutlass::layout::RowMajor, 128 / cutlass::sizeof_bits<ElemCD>::value,
    cutlass::epilogue::collective::EpilogueScheduleAuto
  >::CollectiveOp;

using CollectiveMainloop = typename cutlass::gemm::collective::CollectiveBuilder<
    cutlass::arch::Sm90, cutlass::arch::OpClassTensorOp,
    ElemA, cutlass::layout::RowMajor, 128 / cutlass::sizeof_bits<ElemA>::value,
    ElemB, cutlass::layout::ColumnMajor, 128 / cutlass::sizeof_bits<ElemB>::value,
    Acc,
    TileShape, ClusterShape,
    cutlass::gemm::collective::StageCountAutoCarveout<static_cast<int>(sizeof(typename CollectiveEpilogue::SharedStorage))>,
    cutlass::gemm::collective::KernelScheduleAuto
  >::CollectiveOp;

using GemmKernel = cutlass::gemm::kernel::GemmUniversal<
    cute::Shape<int,int,int,int>,
    CollectiveMainloop,
    CollectiveEpilogue
>;
using Gemm = cutlass::gemm::device::GemmUniversalAdapter<GemmKernel>;

// Force the device kernel symbol into the cubin without needing a host main.
auto* _anchor = &cutlass::device_kernel<GemmKernel>;


// ===== COMPILED SASS (sm_90a) =====

	.target	sm_90a

	.elftype	@"ET_EXEC"


//--------------------- .note.nv.tkinfo           --------------------------
	.section	.note.nv.tkinfo,"",@"SHT_NOTE"
	.sectionflags	@"SHF_NOTE_NV_TKINFO"
	.tkinfo
        /*0018*/ 	.word	0x00000002
        /*0030*/ 	.string	""
        /*0030*/ 	.string	"ptxas"
        /*0030*/ 	.string	"Cuda compilation tools, release 13.0, V13.0.88"
        /*0030*/ 	.string	"Build cuda_13.0.r13.0/compiler.36424714_0"
        /*0030*/ 	.string	"-arch sm_90a -m 64 "



//--------------------- .note.nv.cuinfo           --------------------------
	.section	.note.nv.cuinfo,"",@"SHT_NOTE"
	.sectionflags	@"SHF_NOTE_NV_CUINFO"
        /*0018*/ 	.short	0x0002
        /*001a*/ 	.short	0x005a
        /*001c*/ 	.short	0x0082
	.zero		2


//--------------------- .nv.info                  --------------------------
	.section	.nv.info,"",@"SHT_CUDA_INFO"
	.align	4


	//----- nvinfo : EIATTR_REGCOUNT
	.align		4
        /*0000*/ 	.byte	0x04, 0x2f
        /*0002*/ 	.short	(.L_15 - .L_14)
	.align		4
.L_14:
        /*0004*/ 	.word	index@(_ZN7cutlass13device_kernelINS_4gemm6kernel13GemmUniversalIN4cute5tupleIJiiiiEEENS1_10collective13CollectiveMmaINS1_34MainloopSm90TmaGmmaWarpSpecializedILi5ENS5_IJNS4_1CILi1EEENSA_ILi2EEESB_EEENS1_32KernelTmaWarpSpecializedPingpongEEENS5_IJNSA_ILi64EEENSA_ILi256EEENSA_ILi32EEEEEENS_10tfloat32_tENS5_IJlSB_lEEESK_SL_NS4_8TiledMMAINS4_8MMA_AtomIJNS4_4SM904GMMA30MMA_64x256x8_F32TF32TF32_SS_TNILNSP_7ScaleInE1ELSR_1EEEEEENS4_6LayoutINS5_IJSB_SB_SB_EEENS5_IJNSA_ILi0EEESW_SW_EEEEENS5_IJNS4_10UnderscoreESZ_SZ_EEEEENS4_23SM90_TMA_LOAD_MULTICASTENS4_14ComposedLayoutINS4_7SwizzleILi3ELi4ELi3EEENS4_18smem_ptr_flag_bitsILi32EEENSU_INS5_IJNSA_ILi8EEESI_EEENS5_IJSI_SB_EEEEEEEvNS4_8identityENS4_13SM90_TMA_LOADES1C_vS1D_EENS_8epilogue10collective6detail29Sm90TmaWarpSpecializedAdapterINS1H_15DefaultEpilogueISK_SL_SL_NS1G_6thread17LinearCombinationISK_Li1EffLNS1L_9ScaleType4KindE0ELNS_15FloatRoundStyleE2ESK_EENS1_15EpilogueDefaultEEEEEvvEEEEvNT_6ParamsE)
        /*0008*/ 	.word	0x000000a8


	//----- nvinfo : EIATTR_FRAME_SIZE
	.align		4
.L_15:
        /*000c*/ 	.byte	0x04, 0x11
        /*000e*/ 	.short	(.L_17 - .L_16)
	.align		4
.L_16:
        /*0010*/ 	.word	index@(_ZN7cutlass13device_kernelINS_4gemm6kernel13GemmUniversalIN4cute5tupleIJiiiiEEENS1_10collective13CollectiveMmaINS1_34MainloopSm90TmaGmmaWarpSpecializedILi5ENS5_IJNS4_1CILi1EEENSA_ILi2EEESB_EEENS1_32KernelTmaWarpSpecializedPingpongEEENS5_IJNSA_ILi64EEENSA_ILi256EEENSA_ILi32EEEEEENS_10tfloat32_tENS5_IJlSB_lEEESK_SL_NS4_8TiledMMAINS4_8MMA_AtomIJNS4_4SM904GMMA30MMA_64x256x8_F32TF32TF32_SS_TNILNSP_7ScaleInE1ELSR_1EEEEEENS4_6LayoutINS5_IJSB_SB_SB_EEENS5_IJNSA_ILi0EEESW_SW_EEEEENS5_IJNS4_10UnderscoreESZ_SZ_EEEEENS4_23SM90_TMA_LOAD_MULTICASTENS4_14ComposedLayoutINS4_7SwizzleILi3ELi4ELi3EEENS4_18smem_ptr_flag_bitsILi32EEENSU_INS5_IJNSA_ILi8EEESI_EEENS5_IJSI_SB_EEEEEEEvNS4_8identityENS4_13SM90_TMA_LOADES1C_vS1D_EENS_8epilogue10collective6detail29Sm90TmaWarpSpecializedAdapterINS1H_15DefaultEpilogueISK_SL_SL_NS1G_6thread17LinearCombinationISK_Li1EffLNS1L_9ScaleType4KindE0ELNS_15FloatRoundStyleE2ESK_EENS1_15EpilogueDefaultEEEEEvvEEEEvNT_6ParamsE)
        /*0014*/ 	.word	0x00000008


	//----- nvinfo : EIATTR_MIN_STACK_SIZE
	.align		4
.L_17:
        /*0018*/ 	.byte	0x04, 0x12
        /*001a*/ 	.short	(.L_19 - .L_18)
	.align		4
.L_18:
        /*001c*/ 	.word	index@(_ZN7cutlass13device_kernelINS_4gemm6kernel13GemmUniversalIN4cute5tupleIJiiiiEEENS1_10collective13CollectiveMmaINS1_34MainloopSm90TmaGmmaWarpSpecializedILi5ENS5_IJNS4_1CILi1EEENSA_ILi2EEESB_EEENS1_32KernelTmaWarpSpecializedPingpongEEENS5_IJNSA_ILi64EEENSA_ILi256EEENSA_ILi32EEEEEENS_10tfloat32_tENS5_IJlSB_lEEESK_SL_NS4_8TiledMMAINS4_8MMA_AtomIJNS4_4SM904GMMA30MMA_64x256x8_F32TF32TF32_SS_TNILNSP_7ScaleInE1ELSR_1EEEEEENS4_6LayoutINS5_IJSB_SB_SB_EEENS5_IJNSA_ILi0EEESW_SW_EEEEENS5_IJNS4_10UnderscoreESZ_SZ_EEEEENS4_23SM90_TMA_LOAD_MULTICASTENS4_14ComposedLayoutINS4_7SwizzleILi3ELi4ELi3EEENS4_18smem_ptr_flag_bitsILi32EEENSU_INS5_IJNSA_ILi8EEESI_EEENS5_IJSI_SB_EEEEEEEvNS4_8identityENS4_13SM90_TMA_LOADES1C_vS1D_EENS_8epilogue10collective6detail29Sm90TmaWarpSpecializedAdapterINS1H_15DefaultEpilogueISK_SL_SL_NS1G_6thread17LinearCombinationISK_Li1EffLNS1L_9ScaleType4KindE0ELNS_15FloatRoundStyleE2ESK_EENS1_15EpilogueDefaultEEEEEvvEEEEvNT_6ParamsE)
        /*0020*/ 	.word	0x00000008
.L_19:


//--------------------- .nv.compat                --------------------------
	.section	.nv.compat,"",@"SHT_CUDA_COMPAT_INFO"
	.align	4
        /*0000*/ 	.byte	0x02, 0x09, 0x01, 0x00, 0x02, 0x02, 0x04, 0x00, 0x02, 0x05, 0x05, 0x00, 0x03, 0x07, 0x01, 0x01
        /*0010*/ 	.byte	0x02, 0x03, 0x01, 0x00, 0x02, 0x06, 0x01, 0x00, 0x04, 0x0b, 0x08, 0x00, 0x00, 0x00, 0x00, 0x00
        /*0020*/ 	.byte	0x00, 0x00, 0x00, 0x00


//--------------------- .nv.info._ZN7cutlass13device_kernelINS_4gemm6kernel13GemmUniversalIN4cute5tupleIJiiiiEEENS1_10collective13CollectiveMmaINS1_34MainloopSm90TmaGmmaWarpSpecializedILi5ENS5_IJNS4_1CILi1EEENSA_ILi2EEESB_EEENS1_32KernelTmaWarpSpecializedPingpongEEENS5_IJNSA_ILi64EEENSA_ILi256EEENSA_ILi32EEEEEENS_10tfloat32_tENS5_IJlSB_lEEESK_SL_NS4_8TiledMMAINS4_8MMA_AtomIJNS4_4SM904GMMA30MMA_64x256x8_F32TF32TF32_SS_TNILNSP_7ScaleInE1ELSR_1EEEEEENS4_6LayoutINS5_IJSB_SB_SB_EEENS5_IJNSA_ILi0EEESW_SW_EEEEENS5_IJNS4_10UnderscoreESZ_SZ_EEEEENS4_23SM90_TMA_LOAD_MULTICASTENS4_14ComposedLayoutINS4_7SwizzleILi3ELi4ELi3EEENS4_18smem_ptr_flag_bitsILi32EEENSU_INS5_IJNSA_ILi8EEESI_EEENS5_IJSI_SB_EEEEEEEvNS4_8identityENS4_13SM90_TMA_LOADES1C_vS1D_EENS_8epilogue10collective6detail29Sm90TmaWarpSpecializedAdapterINS1H_15DefaultEpilogueISK_SL_SL_NS1G_6thread17LinearCombinationISK_Li1EffLNS1L_9ScaleType4KindE0ELNS_15FloatRoundStyleE2ESK_EENS1_15EpilogueDefaultEEEEEvvEEEEvNT_6ParamsE --------------------------
	.section	.nv.info._ZN7cutlass13device_kernelINS_4gemm6kernel13GemmUniversalIN4cute5tupleIJiiiiEEENS1_10collective13CollectiveMmaINS1_34MainloopSm90TmaGmmaWarpSpecializedILi5ENS5_IJNS4_1CILi1EEENSA_ILi2EEESB_EEENS1_32KernelTmaWarpSpecializedPingpongEEENS5_IJNSA_ILi64EEENSA_ILi256EEENSA_ILi32EEEEEENS_10tfloat32_tENS5_IJlSB_lEEESK_SL_NS4_8TiledMMAINS4_8MMA_AtomIJNS4_4SM904GMMA30MMA_64x256x8_F32TF32TF32_SS_TNILNSP_7ScaleInE1ELSR_1EEEEEENS4_6LayoutINS5_IJSB_SB_SB_EEENS5_IJNSA_ILi0EEESW_SW_EEEEENS5_IJNS4_10UnderscoreESZ_SZ_EEEEENS4_23SM90_TMA_LOAD_MULTICASTENS4_14ComposedLayoutINS4_7SwizzleILi3ELi4ELi3EEENS4_18smem_ptr_flag_bitsILi32EEENSU_INS5_IJNSA_ILi8EEESI_EEENS5_IJSI_SB_EEEEEEEvNS4_8identityENS4_13SM90_TMA_LOADES1C_vS1D_EENS_8epilogue10collective6detail29Sm90TmaWarpSpecializedAdapterINS1H_15DefaultEpilogueISK_SL_SL_NS1G_6thread17LinearCombinationISK_Li1EffLNS1L_9ScaleType4KindE0ELNS_15FloatRoundStyleE2ESK_EENS1_15EpilogueDefaultEEEEEvvEEEEvNT_6ParamsE,"",@"SHT_CUDA_INFO"
	.sectionflags	@""
	.align	4


	//----- nvinfo : EIATTR_CUDA_API_VERSION
	.align		4
        /*0000*/ 	.byte	0x04, 0x37
        /*0002*/ 	.short	(.L_21 - .L_20)
.L_20:
        /*0004*/ 	.word	0x00000082


	//----- nvinfo : EIATTR_KPARAM_INFO
	.align		4
.L_21:
        /*0008*/ 	.byte	0x04, 0x17
        /*000a*/ 	.short	(.L_23 - .L_22)
.L_22:
        /*000c*/ 	.word	0x00000000
        /*0010*/ 	.short	0x0000
        /*0012*/ 	.short	0x0070
        /*0014*/ 	.byte	0x00, 0xf0, 0x01, 0x10


	//----- nvinfo : EIATTR_SPARSE_MMA_MASK
	.align		4
.L_23:
        /*0018*/ 	.byte	0x03, 0x50
        /*001a*/ 	.short	0x0000


	//----- nvinfo : EIATTR_MAXREG_COUNT
	.align		4
        /*001c*/ 	.byte	0x03, 0x1b
        /*001e*/ 	.short	0x00a8


	//----- nvinfo : EIATTR_NUM_BARRIERS
	.align		4
        /*0020*/ 	.byte	0x02, 0x4c
        /*0022*/ 	.byte	0x01
	.zero		1


	//----- nvinfo : EIATTR_EXTERNS
	.align		4
        /*0024*/ 	.byte	0x04, 0x0f
        /*0026*/ 	.short	(.L_25 - .L_24)


	//   ....[0]....
	.align		4
.L_24:
        /*0028*/ 	.word	index@(__assertfail)


	//----- nvinfo : EIATTR_ANNOTATIONS
	.align		4
.L_25:
        /*002c*/ 	.byte	0x04, 0x55
        /*002e*/ 	.short	(.L_27 - .L_26)


	//   ....[0]....
.L_26:
        /*0030*/ 	.word	0x00000001
        /*0034*/ 	.byte	0x60, 0x0d, 0x00, 0x00, 0x01, 0x00, 0x00, 0x00, 0xd0, 0x9e, 0x00, 0x00, 0x01, 0x00, 0x00, 0x00
        /*0044*/ 	.byte	0x50, 0xab, 0x00, 0x00


	//----- nvinfo : EIATTR_MERCURY_ISA_VERSION
	.align		4
.L_27:
        /*0048*/ 	.byte	0x03, 0x5f
        /*004a*/ 	.short	0x0101


	//----- nvinfo : EIATTR_INT_WARP_WIDE_INSTR_OFFSETS
	.align		4
        /*004c*/ 	.byte	0x04, 0x31
        /*004e*/ 	.short	(.L_29 - .L_28)


	//   ....[0]....
.L_28:
        /*0050*/ 	.word	0x000004f0


	//   ....[1]....
        /*0054*/ 	.word	0x00000530


	//   ....[2]....
        /*0058*/ 	.word	0x00000640


	//   ....[3]....
        /*005c*/ 	.word	0x00000660


	//   ....[4]....
        /*0060*/ 	.word	0x00000680


	//   ....[5]....
        /*0064*/ 	.word	0x000006a0


	//   ....[6]....
        /*0068*/ 	.word	0x00000760


	//   ....[7]....
        /*006c*/ 	.word	0x000007a0


	//   ....[8]....
        /*0070*/ 	.word	0x00002030


	//----- nvinfo : EIATTR_COOP_GROUP_MASK_REGIDS
	.align		4
.L_29:
        /*0074*/ 	.byte	0x04, 0x29
        /*0076*/ 	.short	(.L_31 - .L_30)


	//   ....[0]....
.L_30:
        /*0078*/ 	.word	0xffffffff


	//   ....[1]....
        /*007c*/ 	.word	0xffffffff


	//   ....[2]....
        /*0080*/ 	.word	0xffffffff


	//   ....[3]....
        /*0084*/ 	.word	0xffffffff


	//   ....[4]....
        /*0088*/ 	.word	0xffffffff


	//   ....[5]....
        /*008c*/ 	.word	0xffffffff


	//   ....[6]....
        /*0090*/ 	.word	0xffffffff


	//----- nvinfo : EIATTR_COOP_GROUP_INSTR_OFFSETS
	.align		4
.L_31:
        /*0094*/ 	.byte	0x04, 0x28
        /*0096*/ 	.short	(.L_33 - .L_32)


	//   ....[0]....
.L_32:
        /*0098*/ 	.word	0x00000070


	//   ....[1]....
        /*009c*/ 	.word	0x00000080


	//   ....[2]....
        /*00a0*/ 	.word	0x00000140


	//   ....[3]....
        /*00a4*/ 	.word	0x000002f0


	//   ....[4]....
        /*00a8*/ 	.word	0x00000330


	//   ....[5]....
        /*00ac*/ 	.word	0x000007f0


	//   ....[6]....
        /*00b0*/ 	.word	0x00000900


	//----- nvinfo : EIATTR_REG_RECONFIG
	.align		4
.L_33:
        /*00b4*/ 	.byte	0x01, 0x54
	.zero		2


	//----- nvinfo : EIATTR_SYSCALL_OFFSETS
	.align		4
        /*00b8*/ 	.byte	0x04, 0x46
        /*00ba*/ 	.short	(.L_35 - .L_34)


	//   ....[0]....
.L_34:
        /*00bc*/ 	.word	0x00001790


	//----- nvinfo : EIATTR_MBARRIER_INSTR_OFFSETS
	.align		4
.L_35:
        /*00c0*/ 	.byte	0x04, 0x39
        /*00c2*/ 	.short	(.L_37 - .L_36)


	//   ....[0]....
.L_36:
        /*00c4*/ 	.word	0x00000240
        /*00c8*/ 	.word	0x000000ff
        /*00cc*/ 	.word	0x00000000
        /*00d0*/ 	.short	0x0100
        /*00d2*/ 	.byte	0x08
	.zero		1


	//   ....[1]....
        /*00d4*/ 	.word	0x00000250
        /*00d8*/ 	.word	0x000000ff
        /*00dc*/ 	.word	0x00000028
        /*00e0*/ 	.short	0x0100
        /*00e2*/ 	.byte	0x08
	.zero		1


	//   ....[2]....
        /*00e4*/ 	.word	0x00000260
        /*00e8*/ 	.word	0x000000ff
        /*00ec*/ 	.word	0x00000008
        /*00f0*/ 	.short	0x0100
        /*00f2*/ 	.byte	0x08
	.zero		1


	//   ....[3]....
        /*00f4*/ 	.word	0x00000270
        /*00f8*/ 	.word	0x000000ff
        /*00fc*/ 	.word	0x00000030
        /*0100*/ 	.short	0x0100
        /*0102*/ 	.byte	0x08
	.zero		1


	//   ....[4]....
        /*0104*/ 	.word	0x00000280
        /*0108*/ 	.word	0x000000ff
        /*010c*/ 	.word	0x00000010
        /*0110*/ 	.short	0x0100
        /*0112*/ 	.byte	0x08
	.zero		1


	//   ....[5]....
        /*0114*/ 	.word	0x00000290
        /*0118*/ 	.word	0x000000ff
        /*011c*/ 	.word	0x00000038
        /*0120*/ 	.short	0x0100
        /*0122*/ 	.byte	0x08
	.zero		1


	//   ....[6]....
        /*0124*/ 	.word	0x000002a0
        /*0128*/ 	.word	0x000000ff
        /*012c*/ 	.word	0x00000018
        /*0130*/ 	.short	0x0100
        /*0132*/ 	.byte	0x08
	.zero		1


	//   ....[7]....
        /*0134*/ 	.word	0x000002b0
        /*0138*/ 	.word	0x000000ff
        /*013c*/ 	.word	0x00000040
        /*0140*/ 	.short	0x0100
        /*0142*/ 	.byte	0x08
	.zero		1


	//   ....[8]....
        /*0144*/ 	.word	0x000002c0
        /*0148*/ 	.word	0x000000ff
        /*014c*/ 	.word	0x00000020
        /*0150*/ 	.short	0x0100
        /*0152*/ 	.byte	0x08
	.zero		1


	//   ....[9]....
        /*0154*/ 	.word	0x000002d0
        /*0158*/ 	.word	0x000000ff
        /*015c*/ 	.word	0x00000048
        /*0160*/ 	.short	0x0100
        /*0162*/ 	.byte	0x08
	.zero		1


	//   ....[10]....
        /*0164*/ 	.word	0x000007d0
        /*0168*/ 	.word	0x000000ff
        /*016c*/ 	.word	0x00000080
        /*0170*/ 	.short	0x0100
        /*0172*/ 	.byte	0x08
	.zero		1


	//   ....[11]....
        /*0174*/ 	.word	0x00000860
        /*0178*/ 	.word	0x000000ff
        /*017c*/ 	.word	0x00000088
        /*0180*/ 	.short	0x0100
        /*0182*/ 	.byte	0x08
	.zero		1


	//   ....[12]....
        /*0184*/ 	.word	0x00000880
        /*0188*/ 	.word	0x000000ff
        /*018c*/ 	.word	0x00000060
        /*0190*/ 	.short	0x0100
        /*0192*/ 	.byte	0x09
	.zero		1


	//   ....[13]....
        /*0194*/ 	.word	0x00000890
        /*0198*/ 	.word	0x000000ff
        /*019c*/ 	.word	0x00000068
        /*01a0*/ 	.short	0x0100
        /*01a2*/ 	.byte	0x09
	.zero		1


	//   ....[14]....
        /*01a4*/ 	.word	0x000008a0
        /*01a8*/ 	.word	0x000000ff
        /*01ac*/ 	.word	0x00000070
        /*01b0*/ 	.short	0x0100
        /*01b2*/ 	.byte	0x09
	.zero		1


	//   ....[15]....
        /*01b4*/ 	.word	0x000008b0
        /*01b8*/ 	.word	0x000000ff
        /*01bc*/ 	.word	0x00000078
        /*01c0*/ 	.short	0x0100
        /*01c2*/ 	.byte	0x09
	.zero		1


	//   ....[16]....
        /*01c4*/ 	.word	0x00001670
        /*01c8*/ 	.word	0x0000009f
        /*01cc*/ 	.word	0x00000000
        /*01d0*/ 	.short	0x010a
        /*01d2*/ 	.byte	0x2a
	.zero		1


	//   ....[17]....
        /*01d4*/ 	.word	0x00001810
        /*01d8*/ 	.word	0x00000003
        /*01dc*/ 	.word	0x00000000
        /*01e0*/ 	.short	0x010a
        /*01e2*/ 	.byte	0x3f
	.zero		1


	//   ....[18]....
        /*01e4*/ 	.word	0x00001870
        /*01e8*/ 	.word	0x00000003
        /*01ec*/ 	.word	0x00000000
        /*01f0*/ 	.short	0x010a
        /*01f2*/ 	.byte	0x3f
	.zero		1


	//   ....[19]....
        /*01f4*/ 	.word	0x00001c00
        /*01f8*/ 	.word	0x000000ff
        /*01fc*/ 	.word	0x00000000
        /*0200*/ 	.short	0x010a
        /*0202*/ 	.byte	0x04
	.zero		1


	//   ....[20]....
        /*0204*/ 	.word	0x00001c40
        /*0208*/ 	.word	0x000000ff
        /*020c*/ 	.word	0x00000000
        /*0210*/ 	.short	0x010a
        /*0212*/ 	.byte	0x04
	.zero		1


	//   ....[21]....
        /*0214*/ 	.word	0x00001ed0
        /*0218*/ 	.word	0x00000005
        /*021c*/ 	.word	0x00000000
        /*0220*/ 	.short	0x0101
        /*0222*/ 	.byte	0x3f
	.zero		1


	//   ....[22]....
        /*0224*/ 	.word	0x00001fd0
        /*0228*/ 	.word	0x000000a0
        /*022c*/ 	.word	0x00000000
        /*0230*/ 	.short	0x0101
        /*0232*/ 	.byte	0x2d
	.zero		1


	//   ....[23]....
        /*0234*/ 	.word	0x000020d0
        /*0238*/ 	.word	0x00000003
        /*023c*/ 	.word	0x00000000
        /*0240*/ 	.short	0x0101
        /*0242*/ 	.byte	0x3f
	.zero		1


	//   ....[24]....
        /*0244*/ 	.word	0x00002190
        /*0248*/ 	.word	0x0000009f
        /*024c*/ 	.word	0x00000010
        /*0250*/ 	.short	0x010a
        /*0252*/ 	.byte	0x2a
	.zero		1


	//   ....[25]....
        /*0254*/ 	.word	0x00009ef0
        /*0258*/ 	.word	0x000000a2
        /*025c*/ 	.word	0x00000000
        /*0260*/ 	.short	0x0101
        /*0262*/ 	.byte	0x2d
	.zero		1


	//   ....[26]....
        /*0264*/ 	.word	0x0000a890
        /*0268*/ 	.word	0x0000000c
        /*026c*/ 	.word	0x00000028
        /*0270*/ 	.short	0x010a
        /*0272*/ 	.byte	0x3f
	.zero		1


	//   ....[27]....
        /*0274*/ 	.word	0x0000ac60
        /*0278*/ 	.word	0x00000004
        /*027c*/ 	.word	0x00000088
        /*0280*/ 	.short	0x0101
        /*0282*/ 	.byte	0x3f
	.zero		1


	//   ....[28]....
        /*0284*/ 	.word	0x0000b3e0
        /*0288*/ 	.word	0x00000007
        /*028c*/ 	.word	0x00000000
        /*0290*/ 	.short	0x010a
        /*0292*/ 	.byte	0x3f
	.zero		1


	//   ....[29]....
        /*0294*/ 	.word	0x0000b460
        /*0298*/ 	.word	0x00000009
        /*029c*/ 	.word	0x00000000
        /*02a0*/ 	.short	0x010a
        /*02a2*/ 	.byte	0x3f
	.zero		1


	//   ....[30]....
        /*02a4*/ 	.word	0x0000b4f0
        /*02a8*/ 	.word	0x00000006
        /*02ac*/ 	.word	0x00000000
        /*02b0*/ 	.short	0x010a
        /*02b2*/ 	.byte	0x3f
	.zero		1


	//   ....[31]....
        /*02b4*/ 	.word	0x0000b580
        /*02b8*/ 	.word	0x00000009
        /*02bc*/ 	.word	0x00000000
        /*02c0*/ 	.short	0x010a
        /*02c2*/ 	.byte	0x3f
	.zero		1


	//   ....[32]....
        /*02c4*/ 	.word	0x0000b610
        /*02c8*/ 	.word	0x00000003
        /*02cc*/ 	.word	0x00000000
        /*02d0*/ 	.short	0x010a
        /*02d2*/ 	.byte	0x3f
	.zero		1


	//   ....[33]....
        /*02d4*/ 	.word	0x0000b670
        /*02d8*/ 	.word	0x000000a1
        /*02dc*/ 	.word	0x00000000
        /*02e0*/ 	.short	0x010a
        /*02e2*/ 	.byte	0x3f
	.zero		1


	//   ....[34]....
        /*02e4*/ 	.word	0x0000b6c0
        /*02e8*/ 	.word	0x00000003
        /*02ec*/ 	.word	0x00000000
        /*02f0*/ 	.short	0x010a
        /*02f2*/ 	.byte	0x3f
	.zero		1


	//   ....[35]....
        /*02f4*/ 	.word	0x0000b720
        /*02f8*/ 	.word	0x00000005
        /*02fc*/ 	.word	0x00000000
        /*0300*/ 	.short	0x010a
        /*0302*/ 	.byte	0x3f
	.zero		1


	//   ....[36]....
        /*0304*/ 	.word	0x0000b770
        /*0308*/ 	.word	0x000000a1
        /*030c*/ 	.word	0x00000010
        /*0310*/ 	.short	0x010a
        /*0312*/ 	.byte	0x3f
	.zero		1


	//   ....[37]....
        /*0314*/ 	.word	0x0000b840
        /*0318*/ 	.word	0x0000000c
        /*031c*/ 	.word	0x00000028
        /*0320*/ 	.short	0x010a
        /*0322*/ 	.byte	0x3f
	.zero		1


	//   ....[38]....
        /*0324*/ 	.word	0x0000b910
        /*0328*/ 	.word	0x00000007
        /*032c*/ 	.word	0x00000000
        /*0330*/ 	.short	0x010a
        /*0332*/ 	.byte	0x3f
	.zero		1


	//   ....[39]....
        /*0334*/ 	.word	0x0000b960
        /*0338*/ 	.word	0x00000009
        /*033c*/ 	.word	0x00000000
        /*0340*/ 	.short	0x010a
        /*0342*/ 	.byte	0x3f
	.zero		1


	//   ....[40]....
        /*0344*/ 	.word	0x0000b9b0
        /*0348*/ 	.word	0x00000006
        /*034c*/ 	.word	0x00000000
        /*0350*/ 	.short	0x010a
        /*0352*/ 	.byte	0x3f
	.zero		1


	//   ....[41]....
        /*0354*/ 	.word	0x0000ba00
        /*0358*/ 	.word	0x00000009
        /*035c*/ 	.word	0x00000000
        /*0360*/ 	.short	0x010a
        /*0362*/ 	.byte	0x3f
	.zero		1


	//----- nvinfo : EIATTR_NUM_MBARRIERS
	.align		4
.L_37:
        /*0364*/ 	.byte	0x03, 0x38
        /*0366*/ 	.short	0x0010


	//----- nvinfo : EIATTR_EXIT_INSTR_OFFSETS
	.align		4
        /*0368*/ 	.byte	0x04, 0x1c
        /*036a*/ 	.short	(.L_39 - .L_38)


	//   ....[0]....
.L_38:
        /*036c*/ 	.word	0x000013a0


	//   ....[1]....
        /*0370*/ 	.word	0x00001400


	//   ....[2]....
        /*0374*/ 	.word	0x0000a580


	//   ....[3]....
        /*0378*/ 	.word	0x0000a5b0


	//   ....[4]....
        /*037c*/ 	.word	0x0000b660


	//----- nvinfo : EIATTR_MAX_THREADS
	.align		4
.L_39:
        /*0380*/ 	.byte	0x04, 0x05
        /*0382*/ 	.short	(.L_41 - .L_40)
.L_40:
        /*0384*/ 	.word	0x00000180
        /*0388*/ 	.word	0x00000001
        /*038c*/ 	.word	0x00000001


	//----- nvinfo : EIATTR_CRS_STACK_SIZE
	.align		4
.L_41:
        /*0390*/ 	.byte	0x04, 0x1e
        /*0392*/ 	.short	(.L_43 - .L_42)
.L_42:
        /*0394*/ 	.word	0x00000000


	//----- nvinfo : EIATTR_CBANK_PARAM_SIZE
	.align		4
.L_43:
        /*0398*/ 	.byte	0x03, 0x19
        /*039a*/ 	.short	0x0470


	//----- nvinfo : EIATTR_PARAM_CBANK
	.align		4
        /*039c*/ 	.byte	0x04, 0x0a
        /*039e*/ 	.short	(.L_45 - .L_44)
	.align		4
.L_44:
        /*03a0*/ 	.word	index@(.nv.constant0._ZN7cutlass13device_kernelINS_4gemm6kernel13GemmUniversalIN4cute5tupleIJiiiiEEENS1_10collective13CollectiveMmaINS1_34MainloopSm90TmaGmmaWarpSpecializedILi5ENS5_IJNS4_1CILi1EEENSA_ILi2EEESB_EEENS1_32KernelTmaWarpSpecializedPingpongEEENS5_IJNSA_ILi64EEENSA_ILi256EEENSA_ILi32EEEEEENS_10tfloat32_tENS5_IJlSB_lEEESK_SL_NS4_8TiledMMAINS4_8MMA_AtomIJNS4_4SM904GMMA30MMA_64x256x8_F32TF32TF32_SS_TNILNSP_7ScaleInE1ELSR_1EEEEEENS4_6LayoutINS5_IJSB_SB_SB_EEENS5_IJNSA_ILi0EEESW_SW_EEEEENS5_IJNS4_10UnderscoreESZ_SZ_EEEEENS4_23SM90_TMA_LOAD_MULTICASTENS4_14ComposedLayoutINS4_7SwizzleILi3ELi4ELi3EEENS4_18smem_ptr_flag_bitsILi32EEENSU_INS5_IJNSA_ILi8EEESI_EEENS5_IJSI_SB_EEEEEEEvNS4_8identityENS4_13SM90_TMA_LOADES1C_vS1D_EENS_8epilogue10collective6detail29Sm90TmaWarpSpecializedAdapterINS1H_15DefaultEpilogueISK_SL_SL_NS1G_6thread17LinearCombinationISK_Li1EffLNS1L_9ScaleType4KindE0ELNS_15FloatRoundStyleE2ESK_EENS1_15EpilogueDefaultEEEEEvvEEEEvNT_6ParamsE)
        /*03a4*/ 	.short	0x0210
        /*03a6*/ 	.short	0x0470


	//----- nvinfo : EIATTR_SW_WAR
	.align		4
.L_45:
        /*03a8*/ 	.byte	0x04, 0x36
        /*03aa*/ 	.short	(.L_47 - .L_46)
.L_46:
        /*03ac*/ 	.word	0x00000008
.L_47:


//--------------------- .nv.callgraph             --------------------------
	.section	.nv.callgraph,"",@"SHT_CUDA_CALLGRAPH"
	.align	4
	.sectionentsize	8
	.align		4
        /*0000*/ 	.word	0x00000000
	.align		4
        /*0004*/ 	.word	0xffffffff
	.align		4
        /*0008*/ 	.word	index@(_ZN7cutlass13device_kernelINS_4gemm6kernel13GemmUniversalIN4cute5tupleIJiiiiEEENS1_10collective13CollectiveMmaINS1_34MainloopSm90TmaGmmaWarpSpecializedILi5ENS5_IJNS4_1CILi1EEENSA_ILi2EEESB_EEENS1_32KernelTmaWarpSpecializedPingpongEEENS5_IJNSA_ILi64EEENSA_ILi256EEENSA_ILi32EEEEEENS_10tfloat32_tENS5_IJlSB_lEEESK_SL_NS4_8TiledMMAINS4_8MMA_AtomIJNS4_4SM904GMMA30MMA_64x256x8_F32TF32TF32_SS_TNILNSP_7ScaleInE1ELSR_1EEEEEENS4_6LayoutINS5_IJSB_SB_SB_EEENS5_IJNSA_ILi0EEESW_SW_EEEEENS5_IJNS4_10UnderscoreESZ_SZ_EEEEENS4_23SM90_TMA_LOAD_MULTICASTENS4_14ComposedLayoutINS4_7SwizzleILi3ELi4ELi3EEENS4_18smem_ptr_flag_bitsILi32EEENSU_INS5_IJNSA_ILi8EEESI_EEENS5_IJSI_SB_EEEEEEEvNS4_8identityENS4_13SM90_TMA_LOADES1C_vS1D_EENS_8epilogue10collective6detail29Sm90TmaWarpSpecializedAdapterINS1H_15DefaultEpilogueISK_SL_SL_NS1G_6thread17LinearCombinationISK_Li1EffLNS1L_9ScaleType4KindE0ELNS_15FloatRoundStyleE2ESK_EENS1_15EpilogueDefaultEEEEEvvEEEEvNT_6ParamsE)
	.align		4
        /*000c*/ 	.word	index@(__assertfail)
	.align		4
        /*0010*/ 	.word	0x00000000
	.align		4
        /*0014*/ 	.word	0xfffffffe
	.align		4
        /*0018*/ 	.word	0x00000000
	.align		4
        /*001c*/ 	.word	0xfffffffd
	.align		4
        /*0020*/ 	.word	0x00000000
	.align		4
        /*0024*/ 	.word	0xfffffffc


//--------------------- .nv.constant4             --------------------------
	.section	.nv.constant4,"a",@progbits
	.align	8
	.align		8
.nv.constant4:
        /*0000*/ 	.dword	__assertfail
	.align		8
        /*0008*/ 	.dword	__unnamed_1
	.align		8
        /*0010*/ 	.dword	_ZN40_INTERNAL_46ad1fe7_4_k_cu_13acb1b5_211324cuda3std3__45__cpo5beginE
	.align		8
        /*0018*/ 	.dword	_ZN40_INTERNAL_46ad1fe7_4_k_cu_13acb1b5_211324cuda3std3__45__cpo3endE
	.align		8
        /*0020*/ 	.dword	_ZN40_INTERNAL_46ad1fe7_4_k_cu_13acb1b5_211324cuda3std3__45__cpo6cbeginE
	.align		8
        /*0028*/ 	.dword	_ZN40_INTERNAL_46ad1fe7_4_k_cu_13acb1b5_211324cuda3std3__45__cpo4cendE
	.align		8
        /*0030*/ 	.dword	_ZN40_INTERNAL_46ad1fe7_4_k_cu_13acb1b5_211324cuda3std3__442_GLOBAL__N__46ad1fe7_4_k_cu_13acb1b5_211326ignoreE
	.align		8
        /*0038*/ 	.dword	_ZN40_INTERNAL_46ad1fe7_4_k_cu_13acb1b5_211324cuda3std3__419piecewise_constructE
	.align		8
        /*0040*/ 	.dword	_ZN40_INTERNAL_46ad1fe7_4_k_cu_13acb1b5_211324cuda3std3__48in_placeE
	.align		8
        /*0048*/ 	.dword	_ZN40_INTERNAL_46ad1fe7_4_k_cu_13acb1b5_211324cuda3std6ranges3__45__cpo4swapE
	.align		8
        /*0050*/ 	.dword	_ZN40_INTERNAL_46ad1fe7_4_k_cu_13acb1b5_211324cuda3std6ranges3__45__cpo9iter_moveE
	.align		8
        /*0058*/ 	.dword	_ZN40_INTERNAL_46ad1fe7_4_k_cu_13acb1b5_211324cute7productE
	.align		8
        /*0060*/ 	.dword	_ZN40_INTERNAL_46ad1fe7_4_k_cu_13acb1b5_211324cute1_E
	.align		8
        /*0068*/ 	.dword	$str$22
	.align		8
        /*0070*/ 	.dword	$str$23


//--------------------- .text._ZN7cutlass13device_kernelINS_4gemm6kernel13GemmUniversalIN4cute5tupleIJiiiiEEENS1_10collective13CollectiveMmaINS1_34MainloopSm90TmaGmmaWarpSpecializedILi5ENS5_IJNS4_1CILi1EEENSA_ILi2EEESB_EEENS1_32KernelTmaWarpSpecializedPingpongEEENS5_IJNSA_ILi64EEENSA_ILi256EEENSA_ILi32EEEEEENS_10tfloat32_tENS5_IJlSB_lEEESK_SL_NS4_8TiledMMAINS4_8MMA_AtomIJNS4_4SM904GMMA30MMA_64x256x8_F32TF32TF32_SS_TNILNSP_7ScaleInE1ELSR_1EEEEEENS4_6LayoutINS5_IJSB_SB_SB_EEENS5_IJNSA_ILi0EEESW_SW_EEEEENS5_IJNS4_10UnderscoreESZ_SZ_EEEEENS4_23SM90_TMA_LOAD_MULTICASTENS4_14ComposedLayoutINS4_7SwizzleILi3ELi4ELi3EEENS4_18smem_ptr_flag_bitsILi32EEENSU_INS5_IJNSA_ILi8EEESI_EEENS5_IJSI_SB_EEEEEEEvNS4_8identityENS4_13SM90_TMA_LOADES1C_vS1D_EENS_8epilogue10collective6detail29Sm90TmaWarpSpecializedAdapterINS1H_15DefaultEpilogueISK_SL_SL_NS1G_6thread17LinearCombinationISK_Li1EffLNS1L_9ScaleType4KindE0ELNS_15FloatRoundStyleE2ESK_EENS1_15EpilogueDefaultEEEEEvvEEEEvNT_6ParamsE --------------------------
	.section	.text._ZN7cutlass13device_kernelINS_4gemm6kernel13GemmUniversalIN4cute5tupleIJiiiiEEENS1_10collective13CollectiveMmaINS1_34MainloopSm90TmaGmmaWarpSpecializedILi5ENS5_IJNS4_1CILi1EEENSA_ILi2EEESB_EEENS1_32KernelTmaWarpSpecializedPingpongEEENS5_IJNSA_ILi64EEENSA_ILi256EEENSA_ILi32EEEEEENS_10tfloat32_tENS5_IJlSB_lEEESK_SL_NS4_8TiledMMAINS4_8MMA_AtomIJNS4_4SM904GMMA30MMA_64x256x8_F32TF32TF32_SS_TNILNSP_7ScaleInE1ELSR_1EEEEEENS4_6LayoutINS5_IJSB_SB_SB_EEENS5_IJNSA_ILi0EEESW_SW_EEEEENS5_IJNS4_10UnderscoreESZ_SZ_EEEEENS4_23SM90_TMA_LOAD_MULTICASTENS4_14ComposedLayoutINS4_7SwizzleILi3ELi4ELi3EEENS4_18smem_ptr_flag_bitsILi32EEENSU_INS5_IJNSA_ILi8EEESI_EEENS5_IJSI_SB_EEEEEEEvNS4_8identityENS4_13SM90_TMA_LOADES1C_vS1D_EENS_8epilogue10collective6detail29Sm90TmaWarpSpecializedAdapterINS1H_15DefaultEpilogueISK_SL_SL_NS1G_6thread17LinearCombinationISK_Li1EffLNS1L_9ScaleType4KindE0ELNS_15FloatRoundStyleE2ESK_EENS1_15EpilogueDefaultEEEEEvvEEEEvNT_6ParamsE,"ax",@progbits
	.align	128
.text._ZN7cutlass13device_kernelINS_4gemm6kernel13GemmUniversalIN4cute5tupleIJiiiiEEENS1_10collective13CollectiveMmaINS1_34MainloopSm90TmaGmmaWarpSpecializedILi5ENS5_IJNS4_1CILi1EEENSA_ILi2EEESB_EEENS1_32KernelTmaWarpSpecializedPingpongEEENS5_IJNSA_ILi64EEENSA_ILi256EEENSA_ILi32EEEEEENS_10tfloat32_tENS5_IJlSB_lEEESK_SL_NS4_8TiledMMAINS4_8MMA_AtomIJNS4_4SM904GMMA30MMA_64x256x8_F32TF32TF32_SS_TNILNSP_7ScaleInE1ELSR_1EEEEEENS4_6LayoutINS5_IJSB_SB_SB_EEENS5_IJNSA_ILi0EEESW_SW_EEEEENS5_IJNS4_10UnderscoreESZ_SZ_EEEEENS4_23SM90_TMA_LOAD_MULTICASTENS4_14ComposedLayoutINS4_7SwizzleILi3ELi4ELi3EEENS4_18smem_ptr_flag_bitsILi32EEENSU_INS5_IJNSA_ILi8EEESI_EEENS5_IJSI_SB_EEEEEEEvNS4_8identityENS4_13SM90_TMA_LOADES1C_vS1D_EENS_8epilogue10collective6detail29Sm90TmaWarpSpecializedAdapterINS1H_15DefaultEpilogueISK_SL_SL_NS1G_6thread17LinearCombinationISK_Li1EffLNS1L_9ScaleType4KindE0ELNS_15FloatRoundStyleE2ESK_EENS1_15EpilogueDefaultEEEEEvvEEEEvNT_6ParamsE:
        .type           _ZN7cutlass13device_kernelINS_4gemm6kernel13GemmUniversalIN4cute5tupleIJiiiiEEENS1_10collective13CollectiveMmaINS1_34MainloopSm90TmaGmmaWarpSpecializedILi5ENS5_IJNS4_1CILi1EEENSA_ILi2EEESB_EEENS1_32KernelTmaWarpSpecializedPingpongEEENS5_IJNSA_ILi64EEENSA_ILi256EEENSA_ILi32EEEEEENS_10tfloat32_tENS5_IJlSB_lEEESK_SL_NS4_8TiledMMAINS4_8MMA_AtomIJNS4_4SM904GMMA30MMA_64x256x8_F32TF32TF32_SS_TNILNSP_7ScaleInE1ELSR_1EEEEEENS4_6LayoutINS5_IJSB_SB_SB_EEENS5_IJNSA_ILi0EEESW_SW_EEEEENS5_IJNS4_10UnderscoreESZ_SZ_EEEEENS4_23SM90_TMA_LOAD_MULTICASTENS4_14ComposedLayoutINS4_7SwizzleILi3ELi4ELi3EEENS4_18smem_ptr_flag_bitsILi32EEENSU_INS5_IJNSA_ILi8EEESI_EEENS5_IJSI_SB_EEEEEEEvNS4_8identityENS4_13SM90_TMA_LOADES1C_vS1D_EENS_8epilogue10collective6detail29Sm90TmaWarpSpecializedAdapterINS1H_15DefaultEpilogueISK_SL_SL_NS1G_6thread17LinearCombinationISK_Li1EffLNS1L_9ScaleType4KindE0ELNS_15FloatRoundStyleE2ESK_EENS1_15EpilogueDefaultEEEEEvvEEEEvNT_6ParamsE,@function
        .size           _ZN7cutlass13device_kernelINS_4gemm6kernel13GemmUniversalIN4cute5tupleIJiiiiEEENS1_10collective13CollectiveMmaINS1_34MainloopSm90TmaGmmaWarpSpecializedILi5ENS5_IJNS4_1CILi1EEENSA_ILi2EEESB_EEENS1_32KernelTmaWarpSpecializedPingpongEEENS5_IJNSA_ILi64EEENSA_ILi256EEENSA_ILi32EEEEEENS_10tfloat32_tENS5_IJlSB_lEEESK_SL_NS4_8TiledMMAINS4_8MMA_AtomIJNS4_4SM904GMMA30MMA_64x256x8_F32TF32TF32_SS_TNILNSP_7ScaleInE1ELSR_1EEEEEENS4_6LayoutINS5_IJSB_SB_SB_EEENS5_IJNSA_ILi0EEESW_SW_EEEEENS5_IJNS4_10UnderscoreESZ_SZ_EEEEENS4_23SM90_TMA_LOAD_MULTICASTENS4_14ComposedLayoutINS4_7SwizzleILi3ELi4ELi3EEENS4_18smem_ptr_flag_bitsILi32EEENSU_INS5_IJNSA_ILi8EEESI_EEENS5_IJSI_SB_EEEEEEEvNS4_8identityENS4_13SM90_TMA_LOADES1C_vS1D_EENS_8epilogue10collective6detail29Sm90TmaWarpSpecializedAdapterINS1H_15DefaultEpilogueISK_SL_SL_NS1G_6thread17LinearCombinationISK_Li1EffLNS1L_9ScaleType4KindE0ELNS_15FloatRoundStyleE2ESK_EENS1_15EpilogueDefaultEEEEEvvEEEEvNT_6ParamsE,(.L_x_331 - _ZN7cutlass13device_kernelINS_4gemm6kernel13GemmUniversalIN4cute5tupleIJiiiiEEENS1_10collective13CollectiveMmaINS1_34MainloopSm90TmaGmmaWarpSpecializedILi5ENS5_IJNS4_1CILi1EEENSA_ILi2EEESB_EEENS1_32KernelTmaWarpSpecializedPingpongEEENS5_IJNSA_ILi64EEENSA_ILi256EEENSA_ILi32EEEEEENS_10tfloat32_tENS5_IJlSB_lEEESK_SL_NS4_8TiledMMAINS4_8MMA_AtomIJNS4_4SM904GMMA30MMA_64x256x8_F32TF32TF32_SS_TNILNSP_7ScaleInE1ELSR_1EEEEEENS4_6LayoutINS5_IJSB_SB_SB_EEENS5_IJNSA_ILi0EEESW_SW_EEEEENS5_IJNS4_10UnderscoreESZ_SZ_EEEEENS4_23SM90_TMA_LOAD_MULTICASTENS4_14ComposedLayoutINS4_7SwizzleILi3ELi4ELi3EEENS4_18smem_ptr_flag_bitsILi32EEENSU_INS5_IJNSA_ILi8EEESI_EEENS5_IJSI_SB_EEEEEEEvNS4_8identityENS4_13SM90_TMA_LOADES1C_vS1D_EENS_8epilogue10collective6detail29Sm90TmaWarpSpecializedAdapterINS1H_15DefaultEpilogueISK_SL_SL_NS1G_6thread17LinearCombinationISK_Li1EffLNS1L_9ScaleType4KindE0ELNS_15FloatRoundStyleE2ESK_EENS1_15EpilogueDefaultEEEEEvvEEEEvNT_6ParamsE)
        .other          _ZN7cutlass13device_kernelINS_4gemm6kernel13GemmUniversalIN4cute5tupleIJiiiiEEENS1_10collective13CollectiveMmaINS1_34MainloopSm90TmaGmmaWarpSpecializedILi5ENS5_IJNS4_1CILi1EEENSA_ILi2EEESB_EEENS1_32KernelTmaWarpSpecializedPingpongEEENS5_IJNSA_ILi64EEENSA_ILi256EEENSA_ILi32EEEEEENS_10tfloat32_tENS5_IJlSB_lEEESK_SL_NS4_8TiledMMAINS4_8MMA_AtomIJNS4_4SM904GMMA30MMA_64x256x8_F32TF32TF32_SS_TNILNSP_7ScaleInE1ELSR_1EEEEEENS4_6LayoutINS5_IJSB_SB_SB_EEENS5_IJNSA_ILi0EEESW_SW_EEEEENS5_IJNS4_10UnderscoreESZ_SZ_EEEEENS4_23SM90_TMA_LOAD_MULTICASTENS4_14ComposedLayoutINS4_7SwizzleILi3ELi4ELi3EEENS4_18smem_ptr_flag_bitsILi32EEENSU_INS5_IJNSA_ILi8EEESI_EEENS5_IJSI_SB_EEEEEEEvNS4_8identityENS4_13SM90_TMA_LOADES1C_vS1D_EENS_8epilogue10collective6detail29Sm90TmaWarpSpecializedAdapterINS1H_15DefaultEpilogueISK_SL_SL_NS1G_6thread17LinearCombinationISK_Li1EffLNS1L_9ScaleType4KindE0ELNS_15FloatRoundStyleE2ESK_EENS1_15EpilogueDefaultEEEEEvvEEEEvNT_6ParamsE,@"STO_CUDA_ENTRY STV_DEFAULT"
_ZN7cutlass13device_kernelINS_4gemm6kernel13GemmUniversalIN4cute5tupleIJiiiiEEENS1_10collective13CollectiveMmaINS1_34MainloopSm90TmaGmmaWarpSpecializedILi5ENS5_IJNS4_1CILi1EEENSA_ILi2EEESB_EEENS1_32KernelTmaWarpSpecializedPingpongEEENS5_IJNSA_ILi64EEENSA_ILi256EEENSA_ILi32EEEEEENS_10tfloat32_tENS5_IJlSB_lEEESK_SL_NS4_8TiledMMAINS4_8MMA_AtomIJNS4_4SM904GMMA30MMA_64x256x8_F32TF32TF32_SS_TNILNSP_7ScaleInE1ELSR_1EEEEEENS4_6LayoutINS5_IJSB_SB_SB_EEENS5_IJNSA_ILi0EEESW_SW_EEEEENS5_IJNS4_10UnderscoreESZ_SZ_EEEEENS4_23SM90_TMA_LOAD_MULTICASTENS4_14ComposedLayoutINS4_7SwizzleILi3ELi4ELi3EEENS4_18smem_ptr_flag_bitsILi32EEENSU_INS5_IJNSA_ILi8EEESI_EEENS5_IJSI_SB_EEEEEEEvNS4_8identityENS4_13SM90_TMA_LOADES1C_vS1D_EENS_8epilogue10collective6detail29Sm90TmaWarpSpecializedAdapterINS1H_15DefaultEpilogueISK_SL_SL_NS1G_6thread17LinearCombinationISK_Li1EffLNS1L_9ScaleType4KindE0ELNS_15FloatRoundStyleE2ESK_EENS1_15EpilogueDefaultEEEEEvvEEEEvNT_6ParamsE:
[----:B------:R-:W0:Y:S02]  /*0000*/  LDC R1, c[0x0][0x28] ;  /* 0x00000a00ff017b82 */ /* 0x000e240000000800 */
[----:B0-----:R-:W-:Y:S01]  /*0010*/  VIADD R1, R1, 0xfffffff8 ;  /* 0xfffffff801017836 */ /* 0x001fe20000000000 */
[----:B------:R-:W0:Y:S01]  /*0020*/  S2R R4, SR_TID.X ;  /* 0x0000000000047919 */ /* 0x000e220000002100 */
[----:B------:R-:W-:Y:S01]  /*0030*/  ELECT P0, URZ, PT ;  /* 0x00000000003f782f */ /* 0x000fe20003800000 */
[----:B------:R-:W-:Y:S01]  /*0040*/  BSSY B0, `(.L_x_0) ;  /* 0x000000f000007945 */ /* 0x000fe20003800000 */
[--C-:B0-----:R-:W-:Y:S02]  /*0050*/  SHF.R.U32.HI R0, RZ, 0x5, R4.reuse ;  /* 0x00000005ff007819 */ /* 0x101fe40000011604 */
[----:B------:R-:W-:-:S03]  /*0060*/  SHF.R.U32.HI R7, RZ, 0x7, R4 ;  /* 0x00000007ff077819 */ /* 0x000fc60000011604 */
[----:B------:R-:W0:Y:S04]  /*0070*/  SHFL.IDX PT, R2, R0, RZ, 0x1f ;  /* 0x00001fff00027589 */ /* 0x000e2800000e0000 */
[----:B------:R1:W2:Y:S01]  /*0080*/  SHFL.IDX PT, R10, R7, RZ, 0x1f ;  /* 0x00001fff070a7589 */ /* 0x0002a200000e0000 */
[----:B0-----:R-:W-:-:S13]  /*0090*/  ISETP.NE.OR P0, PT, R2, RZ, !P0 ;  /* 0x000000ff0200720c */ /* 0x001fda0004705670 */
[----:B-12---:R-:W-:Y:S05]  /*00a0*/  @P0 BRA `(.L_x_1) ;  /* 0x0000000000200947 */ /* 0x006fea0003800000 */
[----:B------:R-:W-:Y:S02]  /*00b0*/  ULDC.64 UR4, c[0x0][0x198] ;  /* 0x0000660000047ab9 */ /* 0x000fe40000000a00 */
[----:B------:R-:W-:Y:S02]  /*00c0*/  UIADD3 UR6, UP0, UR4, 0xf0, URZ ;  /* 0x000000f004067890 */ /* 0x000fe4000ff1e03f */
[----:B------:R-:W-:Y:S02]  /*00d0*/  UIADD3 UR4, UP1, UR4, 0x1f0, URZ ;  /* 0x000001f004047890 */ /* 0x000fe4000ff3e03f */
[----:B------:R-:W-:Y:S02]  /*00e0*/  UIADD3.X UR7, URZ, UR5, URZ, UP0, !UPT ;  /* 0x000000053f077290 */ /* 0x000fe400087fe43f */
[----:B------:R-:W-:-:S07]  /*00f0*/  UIADD3.X UR5, URZ, UR5, URZ, UP1, !UPT ;  /* 0x000000053f057290 */ /* 0x000fce0008ffe43f */
[----:B------:R0:W-:Y:S02]  /*0100*/  UTMACCTL.PF [UR6] ;  /* 0x00000000060079b9 */ /* 0x0001e40008040000 */
[----:B------:R0:W-:Y:S02]  /*0110*/  UTMACCTL.PF [UR4] ;  /* 0x00000000040079b9 */ /* 0x0001e40008040000 */
[----:B0-----:R-:W-:Y:S01]  /*0120*/  NOP ;  /* 0x0000000000007918 */ /* 0x001fe20000000000 */
.L_x_1:
[----:B------:R-:W-:Y:S05]  /*0130*/  BSYNC B0 ;  /* 0x0000000000007941 */ /* 0x000fea0003800000 */
.L_x_0:
[----:B------:R-:W0:Y:S02]  /*0140*/  SHFL.IDX PT, R8, R0, RZ, 0x1f ;  /* 0x00001fff00087589 */ /* 0x000e2400000e0000 */
[----:B0-----:R-:W-:-:S13]  /*0150*/  ISETP.NE.AND P0, PT, R8, RZ, PT ;  /* 0x000000ff0800720c */ /* 0x001fda0003f05270 */
[----:B------:R-:W-:Y:S05]  /*0160*/  @P0 BRA `(.L_x_2) ;  /* 0x0000000000600947 */ /* 0x000fea0003800000 */
[----:B------:R-:W0:Y:S01]  /*0170*/  S2UR UR8, SR_CgaCtaId ;  /* 0x00000000000879c3 */ /* 0x000e220000008800 */
[----:B------:R-:W-:Y:S01]  /*0180*/  UMOV UR4, 0x400 ;  /* 0x0000040000047882 */ /* 0x000fe20000000000 */
[----:B------:R-:W-:Y:S01]  /*0190*/  UMOV UR5, 0x1 ;  /* 0x0000000100057882 */ /* 0x000fe20000000000 */
[----:B------:R-:W-:Y:S01]  /*01a0*/  UMOV UR6, 0x2 ;  /* 0x0000000200067882 */ /* 0x000fe20000000000 */
[----:B------:R-:W-:Y:S01]  /*01b0*/  ELECT P0, URZ, PT ;  /* 0x00000000003f782f */ /* 0x000fe20003800000 */
[----:B------:R-:W-:-:S04]  /*01c0*/  UIADD3 UR6, -UR6, 0x100000, URZ ;  /* 0x0010000006067890 */ /* 0x000fc8000fffe13f */
[----:B------:R-:W-:Y:S02]  /*01d0*/  USHF.L.U32 UR7, UR6, 0xb, URZ ;  /* 0x0000000b06077899 */ /* 0x000fe4000800063f */
[----:B------:R-:W-:Y:S02]  /*01e0*/  USHF.L.U32 UR6, UR6, 0x1, URZ ;  /* 0x0000000106067899 */ /* 0x000fe4000800063f */
[----:B0-----:R-:W-:Y:S02]  /*01f0*/  ULEA UR8, UR8, UR4, 0x18 ;  /* 0x0000000408087291 */ /* 0x001fe4000f8ec03f */
[----:B------:R-:W-:-:S04]  /*0200*/  UIADD3 UR4, -UR5, 0x100000, URZ ;  /* 0x0010000005047890 */ /* 0x000fc8000fffe13f */
[----:B------:R-:W-:Y:S02]  /*0210*/  USHF.L.U32 UR5, UR4, 0xb, URZ ;  /* 0x0000000b04057899 */ /* 0x000fe4000800063f */
[----:B------:R-:W-:Y:S01]  /*0220*/  USHF.L.U32 UR4, UR4, 0x1, URZ ;  /* 0x0000000104047899 */ /* 0x000fe2000800063f */
[----:B------:R-:W0:Y:S11]  /*0230*/  FENCE.VIEW.ASYNC.S ;  /* 0x00000000000073c6 */ /* 0x000e360000000000 */
[----:B0-----:R0:W1:Y:S01]  /*0240*/  SYNCS.EXCH.64 URZ, [UR8], UR4 ;  /* 0x00000004083f75b2 */ /* 0x0010620008000100 */
[----:B------:R0:W2:Y:S01]  /*0250*/  SYNCS.EXCH.64 URZ, [UR8+0x28], UR6 ;  /* 0x00002806083f75b2 */ /* 0x0000a20008000100 */
[----:B------:R0:W3:Y:S01]  /*0260*/  SYNCS.EXCH.64 URZ, [UR8+0x8], UR4 ;  /* 0x00000804083f75b2 */ /* 0x0000e20008000100 */
[----:B------:R0:W4:Y:S01]  /*0270*/  SYNCS.EXCH.64 URZ, [UR8+0x30], UR6 ;  /* 0x00003006083f75b2 */ /* 0x0001220008000100 */
[----:B------:R0:W0:Y:S01]  /*0280*/  SYNCS.EXCH.64 URZ, [UR8+0x10], UR4 ;  /* 0x00001004083f75b2 */ /* 0x0000220008000100 */
[----:B------:R0:W0:Y:S01]  /*0290*/  SYNCS.EXCH.64 URZ, [UR8+0x38], UR6 ;  /* 0x00003806083f75b2 */ /* 0x0000220008000100 */
[----:B------:R0:W0:Y:S01]  /*02a0*/  SYNCS.EXCH.64 URZ, [UR8+0x18], UR4 ;  /* 0x00001804083f75b2 */ /* 0x0000220008000100 */
[----:B------:R0:W0:Y:S01]  /*02b0*/  SYNCS.EXCH.64 URZ, [UR8+0x40], UR6 ;  /* 0x00004006083f75b2 */ /* 0x0000220008000100 */
[----:B------:R0:W0:Y:S01]  /*02c0*/  SYNCS.EXCH.64 URZ, [UR8+0x20], UR4 ;  /* 0x00002004083f75b2 */ /* 0x0000220008000100 */
[----:B------:R0:W0:Y:S01]  /*02d0*/  SYNCS.EXCH.64 URZ, [UR8+0x48], UR6 ;  /* 0x00004806083f75b2 */ /* 0x0000220008000100 */
[----:B------:R-:W-:Y:S01]  /*02e0*/  NOP ;  /* 0x0000000000007918 */ /* 0x000fe20000000000 */
.L_x_2:
[----:B------:R-:W5:Y:S01]  /*02f0*/  SHFL.IDX PT, R9, R0, RZ, 0x1f ;  /* 0x00001fff00097589 */ /* 0x000f6200000e0000 */
[----:B------:R-:W1:Y:S01]  /*0300*/  S2UR UR12, SR_CTAID.X ;  /* 0x00000000000c79c3 */ /* 0x000e620000002500 */
[----:B------:R-:W-:Y:S02]  /*0310*/  SHF.R.S32.HI R3, RZ, 0x1f, R4 ;  /* 0x0000001fff037819 */ /* 0x000fe40000011404 */
[----:B------:R-:W-:Y:S01]  /*0320*/  ELECT P0, URZ, PT ;  /* 0x00000000003f782f */ /* 0x000fe20003800000 */
[----:B------:R-:W2:Y:S01]  /*0330*/  SHFL.IDX PT, R5, R0, RZ, 0x1f ;  /* 0x00001fff00057589 */ /* 0x000ea200000e0000 */
[----:B------:R-:W-:Y:S02]  /*0340*/  ELECT P1, URZ, PT ;  /* 0x00000000003f782f */ /* 0x000fe40003820000 */
[----:B------:R-:W-:Y:S01]  /*0350*/  LEA.HI R3, R3, R4, RZ, 0x7 ;  /* 0x0000000403037211 */ /* 0x000fe200078f38ff */
[----:B0-----:R-:W-:Y:S01]  /*0360*/  ULDC UR4, c[0x0][0x150] ;  /* 0x0000540000047ab9 */ /* 0x001fe20000000800 */
[----:B------:R-:W0:Y:S01]  /*0370*/  S2R R6, SR_CTAID.Y ;  /* 0x0000000000067919 */ /* 0x000e220000002600 */
[----:B------:R-:W-:Y:S01]  /*0380*/  SHF.R.S32.HI R11, RZ, 0x1f, R8 ;  /* 0x0000001fff0b7819 */ /* 0x000fe20000011408 */
[----:B------:R-:W3:Y:S01]  /*0390*/  LDC R21, c[0x0][0x148] ;  /* 0x00005200ff157b82 */ /* 0x000ee20000000800 */
[----:B------:R-:W-:Y:S01]  /*03a0*/  LOP3.LUT R3, R3, 0xffffff80, RZ, 0xc0, !PT ;  /* 0xffffff8003037812 */ /* 0x000fe200078ec0ff */
[----:B------:R-:W-:Y:S01]  /*03b0*/  UMOV UR11, 0x80 ;  /* 0x00000080000b7882 */ /* 0x000fe20000000000 */
[----:B------:R-:W-:Y:S01]  /*03c0*/  LEA.HI R11, R11, R8, RZ, 0x2 ;  /* 0x000000080b0b7211 */ /* 0x000fe200078f10ff */
[----:B------:R-:W-:Y:S01]  /*03d0*/  NOP ;  /* 0x0000000000007918 */ /* 0x000fe20000000000 */
[----:B------:R-:W-:Y:S01]  /*03e0*/  NOP ;  /* 0x0000000000007918 */ /* 0x000fe20000000000 */
[----:B------:R-:W-:Y:S01]  /*03f0*/  IMAD.IADD R3, R4, 0x1, -R3 ;  /* 0x0000000104037824 */ /* 0x000fe200078e0a03 */
[----:B------:R-:W-:Y:S01]  /*0400*/  LOP3.LUT R11, R11, 0x3ffffffc, RZ, 0xc0, !PT ;  /* 0x3ffffffc0b0b7812 */ /* 0x000fe200078ec0ff */
[----:B------:R-:W4:Y:S01]  /*0410*/  LDC R15, c[0x0][0x140] ;  /* 0x00005000ff0f7b82 */ /* 0x000f220000000800 */
[C---:B------:R-:W-:Y:S01]  /*0420*/  VIADD R35, R10.reuse, 0xffffffff ;  /* 0xffffffff0a237836 */ /* 0x040fe20000000000 */
[----:B------:R-:W-:-:S02]  /*0430*/  ISETP.NE.AND P2, PT, R10, RZ, PT ;  /* 0x000000ff0a00720c */ /* 0x000fc40003f45270 */
[----:B------:R-:W-:Y:S01]  /*0440*/  SHF.R.S32.HI R14, RZ, 0x1f, R3 ;  /* 0x0000001fff0e7819 */ /* 0x000fe20000011403 */
[----:B------:R-:W-:Y:S01]  /*0450*/  IMAD.IADD R11, R8, 0x1, -R11 ;  /* 0x00000001080b7824 */ /* 0x000fe200078e0a0b */
[----:B-----5:R-:W-:Y:S02]  /*0460*/  ISETP.NE.OR P0, PT, R9, RZ, !P0 ;  /* 0x000000ff0900720c */ /* 0x020fe40004705670 */
[----:B-1----:R-:W-:Y:S01]  /*0470*/  I2FP.F32.U32 R12, UR12 ;  /* 0x0000000c000c7c45 */ /* 0x002fe20008201000 */
[----:B------:R-:W1:Y:S01]  /*0480*/  LDC R13, c[0x0][0x144] ;  /* 0x00005100ff0d7b82 */ /* 0x000e620000000800 */
[----:B--2---:R-:W-:Y:S02]  /*0490*/  ISETP.NE.OR P1, PT, R5, RZ, !P1 ;  /* 0x000000ff0500720c */ /* 0x004fe40004f25670 */
[----:B------:R-:W-:Y:S01]  /*04a0*/  LEA.HI R0, R14, R3, RZ, 0x3 ;  /* 0x000000030e007211 */ /* 0x000fe200078f18ff */
[----:B------:R-:W-:Y:S01]  /*04b0*/  FMUL R12, R12, UR4 ;  /* 0x000000040c0c7c20 */ /* 0x000fe20008400000 */
[----:B------:R-:W-:Y:S01]  /*04c0*/  ULDC UR4, c[0x0][0x154] ;  /* 0x0000550000047ab9 */ /* 0x000fe20000000800 */
[----:B------:R-:W-:-:S02]  /*04d0*/  SHF.R.S32.HI R5, RZ, 0x1f, R2 ;  /* 0x0000001fff057819 */ /* 0x000fc40000011402 */
[--C-:B------:R-:W-:Y:S02]  /*04e0*/  SHF.R.S32.HI R9, RZ, 0x3, R0.reuse ;  /* 0x00000003ff097819 */ /* 0x100fe40000011400 */
[----:B------:R-:W-:Y:S01]  /*04f0*/  VOTEU.ALL UP0, P0 ;  /* 0x00000000003f7886 */ /* 0x000fe20000000000 */
[----:B------:R-:W-:Y:S01]  /*0500*/  SHF.R.S32.HI R0, RZ, 0x1f, R0 ;  /* 0x0000001fff007819 */ /* 0x000fe20000011400 */
[----:B------:R-:W2:Y:S01]  /*0510*/  F2I.U32.TRUNC.NTZ R12, R12 ;  /* 0x0000000c000c7305 */ /* 0x000ea2000020f000 */
[----:B0-----:R-:W-:Y:S01]  /*0520*/  I2FP.F32.U32 R8, R6 ;  /* 0x0000000600087245 */ /* 0x001fe20000201000 */
[----:B------:R-:W-:Y:S01]  /*0530*/  VOTEU.ALL UP1, P1 ;  /* 0x00000000003f7886 */ /* 0x000fe20000820000 */
[----:B------:R-:W0:Y:S01]  /*0540*/  @!UP0 S2UR UR7, SR_CgaCtaId ;  /* 0x00000000000789c3 */ /* 0x000e220000008800 */
[----:B------:R-:W-:Y:S01]  /*0550*/  LEA.HI R0, R0, R9, RZ, 0x2 ;  /* 0x0000000900007211 */ /* 0x000fe200078f10ff */
[----:B------:R-:W-:Y:S01]  /*0560*/  @!UP0 UMOV UR6, 0x400 ;  /* 0x0000040000068882 */ /* 0x000fe20000000000 */
[----:B------:R-:W-:Y:S01]  /*0570*/  FMUL R8, R8, UR4 ;  /* 0x0000000408087c20 */ /* 0x000fe20008400000 */
[----:B------:R-:W-:Y:S01]  /*0580*/  LEA.HI R5, R5, R2, RZ, 0x2 ;  /* 0x0000000205057211 */ /* 0x000fe200078f10ff */
[----:B------:R-:W-:Y:S01]  /*0590*/  UMOV UR4, 0x20 ;  /* 0x0000002000047882 */ /* 0x000fe20000000000 */
[----:B------:R-:W-:Y:S01]  /*05a0*/  LOP3.LUT R0, R0, 0xfffffffc, RZ, 0xc0, !PT ;  /* 0xfffffffc00007812 */ /* 0x000fe200078ec0ff */
[----:B------:R-:W-:-:S04]  /*05b0*/  @!UP0 UIADD3 UR4, -UR4, 0x100000, URZ ;  /* 0x0010000004048890 */ /* 0x000fc8000fffe13f */
[----:B------:R-:W-:Y:S02]  /*05c0*/  @!UP0 USHF.L.U32 UR5, UR4, 0xb, URZ ;  /* 0x0000000b04058899 */ /* 0x000fe4000800063f */
[----:B------:R-:W-:Y:S01]  /*05d0*/  @!UP0 USHF.L.U32 UR4, UR4, 0x1, URZ ;  /* 0x0000000104048899 */ /* 0x000fe2000800063f */
[----:B------:R-:W5:Y:S01]  /*05e0*/  @!UP1 S2UR UR10, SR_CgaCtaId ;  /* 0x00000000000a99c3 */ /* 0x000f620000008800 */
[----:B------:R-:W3:Y:S01]  /*05f0*/  F2I.U32.TRUNC.NTZ R8, R8 ;  /* 0x0000000800087305 */ /* 0x000ee2000020f000 */
[----:B------:R-:W-:Y:S01]  /*0600*/  LOP3.LUT R5, R5, 0xfffffffc, RZ, 0xc0, !PT ;  /* 0xfffffffc05057812 */ /* 0x000fe200078ec0ff */
[----:B------:R-:W-:Y:S01]  /*0610*/  IMAD.IADD R0, R9, 0x1, -R0 ;  /* 0x0000000109007824 */ /* 0x000fe200078e0a00 */
[----:B------:R-:W-:Y:S01]  /*0620*/  @!UP1 UMOV UR9, 0x400 ;  /* 0x0000040000099882 */ /* 0x000fe20000000000 */
[----:B--2---:R-:W-:Y:S01]  /*0630*/  IMAD.MOV R12, RZ, RZ, -R12 ;  /* 0x000000ffff0c7224 */ /* 0x004fe200078e0a0c */
[----:B------:R-:W-:Y:S01]  /*0640*/  VOTEU.ALL UP2, P1 ;  /* 0x00000000003f7886 */ /* 0x000fe20000840000 */
[----:B------:R-:W-:Y:S01]  /*0650*/  IMAD R0, R11, 0x4, R0 ;  /* 0x000000040b007824 */ /* 0x000fe200078e0200 */
[----:B------:R-:W-:Y:S01]  /*0660*/  VOTEU.ALL UP3, P1 ;  /* 0x00000000003f7886 */ /* 0x000fe20000860000 */
[----:B------:R-:W-:Y:S01]  /*0670*/  IMAD.IADD R5, R2, 0x1, -R5 ;  /* 0x0000000102057824 */ /* 0x000fe200078e0a05 */
[----:B------:R-:W-:Y:S01]  /*0680*/  VOTEU.ALL UP4, P1 ;  /* 0x00000000003f7886 */ /* 0x000fe20000880000 */
[C---:B------:R-:W-:Y:S01]  /*0690*/  IMAD.SHL.U32 R9, R0.reuse, 0x4, RZ ;  /* 0x0000000400097824 */ /* 0x040fe200078e00ff */
[----:B------:R-:W-:Y:S01]  /*06a0*/  VOTEU.ALL UP5, P1 ;  /* 0x00000000003f7886 */ /* 0x000fe200008a0000 */
[----:B----4-:R-:W-:Y:S01]  /*06b0*/  ISETP.EQ.U32.AND P3, PT, R15, 0x1, PT ;  /* 0x000000010f00780c */ /* 0x010fe20003f62070 */
[----:B-1----:R-:W-:Y:S01]  /*06c0*/  IMAD R20, R13, R12, UR12 ;  /* 0x0000000c0d147e24 */ /* 0x002fe2000f8e020c */
[----:B------:R-:W-:Y:S01]  /*06d0*/  ISETP.NE.AND P1, PT, R5, 0x3, PT ;  /* 0x000000030500780c */ /* 0x000fe20003f25270 */
[----:B0-----:R-:W-:Y:S01]  /*06e0*/  @!UP0 ULEA UR8, UR7, UR6, 0x18 ;  /* 0x0000000607088291 */ /* 0x001fe2000f8ec03f */
[----:B---3--:R-:W-:Y:S01]  /*06f0*/  IMAD.MOV R24, RZ, RZ, -R8 ;  /* 0x000000ffff187224 */ /* 0x008fe200078e0a08 */
[----:B------:R-:W-:Y:S01]  /*0700*/  LOP3.LUT R152, R0, 0xc, R9, 0x78, !PT ;  /* 0x0000000c00987812 */ /* 0x000fe200078e7809 */
[----:B------:R-:W-:-:S04]  /*0710*/  @!UP1 UIADD3 UR6, -UR11, 0x100000, URZ ;  /* 0x001000000b069890 */ /* 0x000fc8000fffe13f */
[----:B------:R-:W-:Y:S02]  /*0720*/  @!UP1 USHF.L.U32 UR7, UR6, 0xb, URZ ;  /* 0x0000000b06079899 */ /* 0x000fe4000800063f */
[----:B------:R-:W-:Y:S01]  /*0730*/  @!UP1 USHF.L.U32 UR6, UR6, 0x1, URZ ;  /* 0x0000000106069899 */ /* 0x000fe2000800063f */
[----:B------:R-:W-:Y:S01]  /*0740*/  ISETP.EQ.OR P1, PT, R5, RZ, !P1 ;  /* 0x000000ff0500720c */ /* 0x000fe20004f22670 */
[----:B------:R-:W-:Y:S01]  /*0750*/  IMAD R9, R21, R24, R6 ;  /* 0x0000001815097224 */ /* 0x000fe200078e0206 */
[----:B------:R-:W-:Y:S01]  /*0760*/  VOTEU.ALL UP0, P0 ;  /* 0x00000000003f7886 */ /* 0x000fe20000000000 */
[----:B------:R-:W-:Y:S01]  /*0770*/  ISETP.GE.U32.AND P5, PT, R35, 0x2, PT ;  /* 0x000000022300780c */ /* 0x000fe20003fa6070 */
[----:B-----5:R-:W-:Y:S01]  /*0780*/  @!UP1 ULEA UR9, UR10, UR9, 0x18 ;  /* 0x000000090a099291 */ /* 0x020fe2000f8ec03f */
[----:B------:R-:W-:Y:S01]  /*0790*/  ISETP.EQ.AND P1, PT, R10, RZ, P1 ;  /* 0x000000ff0a00720c */ /* 0x000fe20000f22270 */
[----:B------:R-:W-:Y:S01]  /*07a0*/  VOTEU.ALL UP1, P0 ;  /* 0x00000000003f7886 */ /* 0x000fe20000020000 */
[----:B------:R-:W-:Y:S01]  /*07b0*/  LOP3.LUT P0, RZ, R3, 0x7, RZ, 0xc0, !PT ;  /* 0x0000000703ff7812 */ /* 0x000fe2000780c0ff */
[----:B------:R-:W0:Y:S02]  /*07c0*/  FENCE.VIEW.ASYNC.S ;  /* 0x00000000000073c6 */ /* 0x000e240000000000 */
[----:B0-----:R0:W1:Y:S01]  /*07d0*/  @!UP0 SYNCS.EXCH.64 URZ, [UR8+0x80], UR4 ;  /* 0x00008004083f85b2 */ /* 0x0010620008000100 */
[----:B------:R-:W-:Y:S01]  /*07e0*/  ISETP.NE.AND P4, PT, R9, R152, PT ;  /* 0x000000980900720c */ /* 0x000fe20003f85270 */
[----:B------:R0:W2:Y:S01]  /*07f0*/  SHFL.IDX PT, R0, R7, RZ, 0x1f ;  /* 0x00001fff07007589 */ /* 0x0000a200000e0000 */
[----:B------:R-:W-:-:S02]  /*0800*/  ISETP.LT.U32.AND P0, PT, R152, 0x2, !P0 ;  /* 0x000000029800780c */ /* 0x000fc40004701070 */
[----:B------:R-:W-:Y:S02]  /*0810*/  ISETP.EQ.OR P4, PT, R20, RZ, !P4 ;  /* 0x000000ff1400720c */ /* 0x000fe40006782670 */
[----:B------:R-:W-:Y:S02]  /*0820*/  SEL R16, RZ, 0x1, !P1 ;  /* 0x00000001ff107807 */ /* 0x000fe40004800000 */
[----:B------:R-:W-:Y:S02]  /*0830*/  PLOP3.LUT P0, PT, P0, P4, PT, 0x80, 0x0 ;  /* 0x000000000000781c */ /* 0x000fe40000709070 */
[----:B------:R-:W-:Y:S02]  /*0840*/  SEL R16, R16, 0x2, P5 ;  /* 0x0000000210107807 */ /* 0x000fe40002800000 */
[----:B------:R-:W-:Y:S01]  /*0850*/  P2R R155, PR, RZ, 0x1 ;  /* 0x00000001ff9b7803 */ /* 0x000fe20000000000 */
[----:B------:R0:W3:Y:S01]  /*0860*/  @!UP1 SYNCS.EXCH.64 URZ, [UR8+0x88], UR4 ;  /* 0x00008804083f95b2 */ /* 0x0000e20008000100 */
[----:B------:R-:W-:Y:S01]  /*0870*/  NOP ;  /* 0x0000000000007918 */ /* 0x000fe20000000000 */
[----:B------:R0:W4:Y:S01]  /*0880*/  @!UP2 SYNCS.EXCH.64 URZ, [UR9+0x60], UR6 ;  /* 0x00006006093fa5b2 */ /* 0x0001220008000100 */
[----:B------:R0:W0:Y:S01]  /*0890*/  @!UP3 SYNCS.EXCH.64 URZ, [UR9+0x68], UR6 ;  /* 0x00006806093fb5b2 */ /* 0x0000220008000100 */
[----:B------:R0:W0:Y:S01]  /*08a0*/  @!UP4 SYNCS.EXCH.64 URZ, [UR9+0x70], UR6 ;  /* 0x00007006093fc5b2 */ /* 0x0000220008000100 */
[----:B------:R0:W0:Y:S01]  /*08b0*/  @!UP5 SYNCS.EXCH.64 URZ, [UR9+0x78], UR6 ;  /* 0x00007806093fd5b2 */ /* 0x0000220008000100 */
[----:B------:R-:W-:Y:S01]  /*08c0*/  NOP ;  /* 0x0000000000007918 */ /* 0x000fe20000000000 */
[----:B------:R-:W-:Y:S05]  /*08d0*/  @!P3 BRA `(.L_x_3) ;  /* 0x000000000008b947 */ /* 0x000fea0003800000 */
[----:B01-34-:R-:W-:Y:S01]  /*08e0*/  UCGABAR_ARV ;  /* 0x00000000000079c7 */ /* 0x01bfe20008000000 */
[----:B------:R-:W-:Y:S05]  /*08f0*/  BRA `(.L_x_4) ;  /* 0x0000000000047947 */ /* 0x000fea0003800000 */
.L_x_3:
[----:B01-34-:R-:W-:Y:S01]  /*0900*/  NOP ;  /* 0x0000000000007918 */ /* 0x01bfe20000000000 */
.L_x_4:
[----:B------:R-:W-:Y:S01]  /*0910*/  ULDC.64 UR4, c[0x0][0x598] ;  /* 0x0001660000047ab9 */ /* 0x000fe20000000a00 */
[----:B------:R-:W-:Y:S01]  /*0920*/  ULDC.64 UR36, c[0x0][0x208] ;  /* 0x0000820000247ab9 */ /* 0x000fe20000000a00 */
[----:B------:R-:W-:-:S04]  /*0930*/  ISETP.NE.U32.AND P0, PT, RZ, UR4, PT ;  /* 0x00000004ff007c0c */ /* 0x000fc8000bf05070 */
[----:B------:R-:W-:-:S13]  /*0940*/  ISETP.NE.AND.EX P0, PT, RZ, UR5, PT, P0 ;  /* 0x00000005ff007c0c */ /* 0x000fda000bf05300 */
[----:B------:R-:W-:Y:S05]  /*0950*/  @!P0 BRA `(.L_x_5) ;  /* 0x00000000001c8947 */ /* 0x000fea0003800000 */
[----:B------:R-:W0:Y:S02]  /*0960*/  LDC.64 R8, c[0x0][0x598] ;  /* 0x00016600ff087b82 */ /* 0x000e240000000a00 */
[----:B0-----:R-:W3:Y:S02]  /*0970*/  LDG.E.64 R8, desc[UR36][R8.64] ;  /* 0x0000002408087981 */ /* 0x001ee4000c1e1b00 */
[----:B---3--:R-:W-:-:S04]  /*0980*/  ISETP.NE.U32.AND P0, PT, R8, RZ, PT ;  /* 0x000000ff0800720c */ /* 0x008fc80003f05070 */
[----:B------:R-:W-:-:S13]  /*0990*/  ISETP.NE.AND.EX P0, PT, R9, RZ, PT, P0 ;  /* 0x000000ff0900720c */ /* 0x000fda0003f05300 */
[----:B------:R-:W-:Y:S05]  /*09a0*/  @!P0 BRA `(.L_x_5) ;  /* 0x0000000000088947 */ /* 0x000fea0003800000 */
[----:B------:R0:W5:Y:S01]  /*09b0*/  LD.E R153, desc[UR36][R8.64] ;  /* 0x0000002408997980 */ /* 0x000162000c101900 */
[----:B------:R-:W-:Y:S05]  /*09c0*/  BRA `(.L_x_6) ;  /* 0x0000000000247947 */ /* 0x000fea0003800000 */
.L_x_5:
[----:B------:R-:W-:Y:S02]  /*09d0*/  ULDC.64 UR4, c[0x0][0x588] ;  /* 0x0001620000047ab9 */ /* 0x000fe40000000a00 */
[----:B------:R-:W-:-:S04]  /*09e0*/  ISETP.NE.U32.AND P0, PT, RZ, UR4, PT ;  /* 0x00000004ff007c0c */ /* 0x000fc8000bf05070 */
[----:B------:R-:W-:-:S13]  /*09f0*/  ISETP.NE.AND.EX P0, PT, RZ, UR5, PT, P0 ;  /* 0x00000005ff007c0c */ /* 0x000fda000bf05300 */
[----:B------:R-:W-:Y:S05]  /*0a00*/  @!P0 BRA `(.L_x_7) ;  /* 0x00000000000c8947 */ /* 0x000fea0003800000 */
[----:B------:R-:W0:Y:S02]  /*0a10*/  LDC.64 R8, c[0x0][0x588] ;  /* 0x00016200ff087b82 */ /* 0x000e240000000a00 */
[----:B0-----:R1:W5:Y:S01]  /*0a20*/  LDG.E R153, desc[UR36][R8.64] ;  /* 0x0000002408997981 */ /* 0x001362000c1e1900 */
[----:B------:R-:W-:Y:S05]  /*0a30*/  BRA `(.L_x_6) ;  /* 0x0000000000087947 */ /* 0x000fea0003800000 */
.L_x_7:
[----:B------:R-:W-:Y:S02]  /*0a40*/  ULDC UR4, c[0x0][0x580] ;  /* 0x0001600000047ab9 */ /* 0x000fe40000000800 */
[----:B------:R-:W-:-:S07]  /*0a50*/  IMAD.U32 R153, RZ, RZ, UR4 ;  /* 0x00000004ff997e24 */ /* 0x000fce000f8e00ff */
.L_x_6:
[----:B------:R-:W-:Y:S02]  /*0a60*/  ULDC.64 UR4, c[0x0][0x5a0] ;  /* 0x0001680000047ab9 */ /* 0x000fe40000000a00 */
[----:B------:R-:W-:-:S04]  /*0a70*/  ISETP.NE.U32.AND P0, PT, RZ, UR4, PT ;  /* 0x00000004ff007c0c */ /* 0x000fc8000bf05070 */
[----:B------:R-:W-:-:S13]  /*0a80*/  ISETP.NE.AND.EX P0, PT, RZ, UR5, PT, P0 ;  /* 0x00000005ff007c0c */ /* 0x000fda000bf05300 */
[----:B------:R-:W-:Y:S05]  /*0a90*/  @!P0 BRA `(.L_x_8) ;  /* 0x00000000001c8947 */ /* 0x000fea0003800000 */
[----:B01----:R-:W0:Y:S02]  /*0aa0*/  LDC.64 R8, c[0x0][0x5a0] ;  /* 0x00016800ff087b82 */ /* 0x003e240000000a00 */
[----:B0-----:R-:W3:Y:S02]  /*0ab0*/  LDG.E.64 R8, desc[UR36][R8.64] ;  /* 0x0000002408087981 */ /* 0x001ee4000c1e1b00 */
[----:B---3--:R-:W-:-:S04]  /*0ac0*/  ISETP.NE.U32.AND P0, PT, R8, RZ, PT ;  /* 0x000000ff0800720c */ /* 0x008fc80003f05070 */
[----:B------:R-:W-:-:S13]  /*0ad0*/  ISETP.NE.AND.EX P0, PT, R9, RZ, PT, P0 ;  /* 0x000000ff0900720c */ /* 0x000fda0003f05300 */
[----:B------:R-:W-:Y:S05]  /*0ae0*/  @!P0 BRA `(.L_x_8) ;  /* 0x0000000000088947 */ /* 0x000fea0003800000 */
[----:B------:R0:W5:Y:S01]  /*0af0*/  LD.E R154, desc[UR36][R8.64] ;  /* 0x00000024089a7980 */ /* 0x000162000c101900 */
[----:B------:R-:W-:Y:S05]  /*0b00*/  BRA `(.L_x_9) ;  /* 0x0000000000247947 */ /* 0x000fea0003800000 */
.L_x_8:
[----:B------:R-:W-:Y:S02]  /*0b10*/  ULDC.64 UR4, c[0x0][0x590] ;  /* 0x0001640000047ab9 */ /* 0x000fe40000000a00 */
[----:B------:R-:W-:-:S04]  /*0b20*/  ISETP.NE.U32.AND P0, PT, RZ, UR4, PT ;  /* 0x00000004ff007c0c */ /* 0x000fc8000bf05070 */
[----:B------:R-:W-:-:S13]  /*0b30*/  ISETP.NE.AND.EX P0, PT, RZ, UR5, PT, P0 ;  /* 0x00000005ff007c0c */ /* 0x000fda000bf05300 */
[----:B------:R-:W-:Y:S05]  /*0b40*/  @!P0 BRA `(.L_x_10) ;  /* 0x00000000000c8947 */ /* 0x000fea0003800000 */
[----:B01----:R-:W0:Y:S02]  /*0b50*/  LDC.64 R8, c[0x0][0x590] ;  /* 0x00016400ff087b82 */ /* 0x003e240000000a00 */
[----:B0-----:R1:W5:Y:S01]  /*0b60*/  LDG.E R154, desc[UR36][R8.64] ;  /* 0x00000024089a7981 */ /* 0x001362000c1e1900 */
[----:B------:R-:W-:Y:S05]  /*0b70*/  BRA `(.L_x_9) ;  /* 0x0000000000087947 */ /* 0x000fea0003800000 */
.L_x_10:
[----:B------:R-:W-:Y:S02]  /*0b80*/  ULDC UR4, c[0x0][0x584] ;  /* 0x0001610000047ab9 */ /* 0x000fe40000000800 */
[----:B------:R-:W-:-:S07]  /*0b90*/  IMAD.U32 R154, RZ, RZ, UR4 ;  /* 0x00000004ff9a7e24 */ /* 0x000fce000f8e00ff */
.L_x_9:
[----:B------:R-:W3:Y:S01]  /*0ba0*/  LDC R2, c[0x0][0x65c] ;  /* 0x00019700ff027b82 */ /* 0x000ee20000000800 */
[----:B------:R-:W-:Y:S01]  /*0bb0*/  ULDC UR6, c[0x0][0x28c] ;  /* 0x0000a30000067ab9 */ /* 0x000fe20000000800 */
[----:B------:R-:W-:Y:S01]  /*0bc0*/  ISETP.NE.AND P0, PT, R10, 0x2, PT ;  /* 0x000000020a00780c */ /* 0x000fe20003f05270 */
[----:B------:R-:W-:Y:S01]  /*0bd0*/  UIADD3 UR6, UR6, 0x1f, URZ ;  /* 0x0000001f06067890 */ /* 0x000fe2000fffe03f */
[----:B01----:R-:W-:Y:S01]  /*0be0*/  IMAD.U32 R8, RZ, RZ, UR12 ;  /* 0x0000000cff087e24 */ /* 0x003fe2000f8e00ff */
[----:B------:R-:W-:Y:S01]  /*0bf0*/  UMOV UR38, URZ ;  /* 0x0000003f00267c82 */ /* 0x000fe20008000000 */
[----:B------:R-:W-:Y:S01]  /*0c00*/  IMAD.MOV.U32 R9, RZ, RZ, RZ ;  /* 0x000000ffff097224 */ /* 0x000fe200078e00ff */
[----:B------:R-:W-:Y:S01]  /*0c10*/  USHF.R.S32.HI UR7, URZ, 0x1f, UR6 ;  /* 0x0000001f3f077899 */ /* 0x000fe20008011406 */
[----:B------:R-:W-:Y:S01]  /*0c20*/  UMOV UR39, URZ ;  /* 0x0000003f00277c82 */ /* 0x000fe20008000000 */
[----:B------:R-:W-:Y:S02]  /*0c30*/  ULDC.64 UR8, c[0x0][0x650] ;  /* 0x0001940000087ab9 */ /* 0x000fe40000000a00 */
[----:B------:R-:W-:-:S04]  /*0c40*/  ULEA.HI UR7, UR7, UR6, URZ, 0x5 ;  /* 0x0000000607077291 */ /* 0x000fc8000f8f283f */
[----:B------:R-:W-:Y:S01]  /*0c50*/  USHF.R.S32.HI UR40, URZ, 0x5, UR7 ;  /* 0x000000053f287899 */ /* 0x000fe20008011407 */
[----:B---3--:R-:W-:-:S13]  /*0c60*/  ISETP.NE.AND P1, PT, R2, 0x1, PT ;  /* 0x000000010200780c */ /* 0x008fda0003f25270 */
[----:B------:R-:W0:Y:S01]  /*0c70*/  @P1 LDC R19, c[0x0][0x10] ;  /* 0x00000400ff131b82 */ /* 0x000e220000000800 */
[----:B------:R-:W-:Y:S02]  /*0c80*/  @P1 IMAD.MOV.U32 R7, RZ, RZ, RZ ;  /* 0x000000ffff071224 */ /* 0x000fe400078e00ff */
[----:B------:R-:W-:-:S05]  /*0c90*/  @P1 IMAD.MOV.U32 R17, RZ, RZ, RZ ;  /* 0x000000ffff111224 */ /* 0x000fca00078e00ff */
[----:B------:R-:W1:Y:S01]  /*0ca0*/  @!P1 LDC R11, c[0x0][0xc] ;  /* 0x00000300ff0b9b82 */ /* 0x000e620000000800 */
[----:B------:R-:W-:Y:S01]  /*0cb0*/  ULDC UR4, c[0x0][0xc] ;  /* 0x0000030000047ab9 */ /* 0x000fe20000000800 */
[----:B------:R-:W-:Y:S02]  /*0cc0*/  ULDC UR5, c[0x0][0x10] ;  /* 0x0000040000057ab9 */ /* 0x000fe40000000800 */
[----:B------:R-:W-:-:S04]  /*0cd0*/  UIMAD.WIDE.U32 UR4, UR4, UR5, URZ ;  /* 0x00000005040472a5 */ /* 0x000fc8000f8e003f */
[----:B------:R-:W3:Y:S01]  /*0ce0*/  LDC R2, c[0x0][0x14] ;  /* 0x00000500ff027b82 */ /* 0x000ee20000000800 */
[----:B0-----:R-:W-:-:S04]  /*0cf0*/  @P1 IMAD.WIDE.U32 R18, R19, UR12, R6 ;  /* 0x0000000c13121c25 */ /* 0x001fc8000f8e0006 */
[----:B------:R-:W-:Y:S02]  /*0d00*/  @P1 IMAD.IADD R17, R19, 0x1, R17 ;  /* 0x0000000113111824 */ /* 0x000fe400078e0211 */
[----:B-1----:R-:W-:-:S04]  /*0d10*/  @!P1 IMAD.WIDE.U32 R8, R6, R11, R8 ;  /* 0x0000000b06089225 */ /* 0x002fc800078e0008 */
[----:B------:R-:W-:Y:S02]  /*0d20*/  @!P1 IMAD.MOV.U32 R18, RZ, RZ, R8 ;  /* 0x000000ffff129224 */ /* 0x000fe400078e0008 */
[----:B------:R-:W-:Y:S02]  /*0d30*/  @!P1 IMAD.MOV.U32 R17, RZ, RZ, R9 ;  /* 0x000000ffff119224 */ /* 0x000fe400078e0009 */
[----:B---3--:R-:W-:-:S04]  /*0d40*/  IMAD.WIDE.U32 R12, R2, UR4, RZ ;  /* 0x00000004020c7c25 */ /* 0x008fc8000f8e00ff */
[----:B------:R-:W-:Y:S01]  /*0d50*/  IMAD R23, R2, UR5, RZ ;  /* 0x0000000502177c24 */ /* 0x000fe2000f8e02ff */
[----:B------:R0:W-:Y:S03]  /*0d60*/  STL.64 [R1], R12 ;  /* 0x0000000c01007387 */ /* 0x0001e60000100a00 */
[----:B------:R-:W-:Y:S01]  /*0d70*/  IMAD.IADD R23, R13, 0x1, R23 ;  /* 0x000000010d177824 */ /* 0x000fe200078e0217 */
[----:B------:R-:W-:Y:S06]  /*0d80*/  @P0 BRA `(.L_x_11) ;  /* 0x0000000000200947 */ /* 0x000fec0003800000 */
[----:B------:R-:W-:Y:S01]  /*0d90*/  UISETP.GE.U32.AND UP0, UPT, UR40, 0x5, UPT ;  /* 0x000000052800788c */ /* 0x000fe2000bf06070 */
[----:B------:R-:W-:Y:S01]  /*0da0*/  IADD3 R18, P0, R18, R12, RZ ;  /* 0x0000000c12127210 */ /* 0x000fe20007f1e0ff */
[----:B------:R-:W-:Y:S01]  /*0db0*/  UIMAD.WIDE.U32 UR4, UR40, -0x33333333, URZ ;  /* 0xcccccccd280478a5 */ /* 0x000fe2000f8e003f */
[----:B------:R-:W-:-:S03]  /*0dc0*/  UMOV UR39, URZ ;  /* 0x0000003f00277c82 */ /* 0x000fc60008000000 */
[----:B------:R-:W-:Y:S01]  /*0dd0*/  USHF.R.U32.HI UR4, URZ, 0x2, UR5 ;  /* 0x000000023f047899 */ /* 0x000fe20008011605 */
[----:B------:R-:W-:-:S03]  /*0de0*/  IMAD.X R17, R23, 0x1, R17, P0 ;  /* 0x0000000117117824 */ /* 0x000fc600000e0611 */
[----:B------:R-:W-:Y:S02]  /*0df0*/  UIMAD UR38, UR4, -0x5, UR40 ;  /* 0xfffffffb042678a4 */ /* 0x000fe4000f8e0228 */
[----:B------:R-:W-:-:S12]  /*0e00*/  @UP0 ULOP3.LUT UR39, UR4, 0x1, URZ, 0xc0, !UPT ;  /* 0x0000000104270892 */ /* 0x000fd8000f8ec03f */
.L_x_11:
[----:B------:R-:W-:Y:S01]  /*0e10*/  ISETP.GE.U32.AND P0, PT, R18, UR8, PT ;  /* 0x0000000812007c0c */ /* 0x000fe2000bf06070 */
[----:B------:R-:W-:Y:S01]  /*0e20*/  IMAD.MOV.U32 R19, RZ, RZ, -0x1 ;  /* 0xffffffffff137424 */ /* 0x000fe200078e00ff */
[----:B------:R-:W-:Y:S01]  /*0e30*/  PRMT R8, RZ, 0x7610, R8 ;  /* 0x00007610ff087816 */ /* 0x000fe20000000008 */
[----:B------:R-:W-:Y:S01]  /*0e40*/  IMAD.MOV.U32 R22, RZ, RZ, -0x1 ;  /* 0xffffffffff167424 */ /* 0x000fe200078e00ff */
[----:B------:R-:W-:Y:S01]  /*0e50*/  ISETP.GE.U32.AND.EX P0, PT, R17, UR9, PT, P0 ;  /* 0x0000000911007c0c */ /* 0x000fe2000bf06100 */
[----:B------:R-:W-:-:S12]  /*0e60*/  IMAD.MOV.U32 R2, RZ, RZ, -0x1 ;  /* 0xffffffffff027424 */ /* 0x000fd800078e00ff */
[----:B------:R-:W-:Y:S05]  /*0e70*/  @P0 BRA `(.L_x_12) ;  /* 0x00000004002c0947 */ /* 0x000fea0003800000 */
[----:B------:R-:W1:Y:S01]  /*0e80*/  LDC.64 R26, c[0x0][0x628] ;  /* 0x00018a00ff1a7b82 */ /* 0x000e620000000a00 */
[----:B------:R-:W-:Y:S02]  /*0e90*/  IMAD.MOV.U32 R8, RZ, RZ, R18 ;  /* 0x000000ffff087224 */ /* 0x000fe400078e0012 */
[----:B------:R-:W-:-:S05]  /*0ea0*/  IMAD.MOV.U32 R9, RZ, RZ, R17 ;  /* 0x000000ffff097224 */ /* 0x000fca00078e0011 */
[----:B------:R-:W3:Y:S08]  /*0eb0*/  LDC R2, c[0x0][0x630] ;  /* 0x00018c00ff027b82 */ /* 0x000ef00000000800 */
[----:B------:R-:W4:Y:S01]  /*0ec0*/  LDC.64 R28, c[0x0][0x620] ;  /* 0x00018800ff1c7b82 */ /* 0x000f220000000a00 */
[----:B-1----:R-:W-:-:S04]  /*0ed0*/  ISETP.NE.U32.AND P0, PT, R26, RZ, PT ;  /* 0x000000ff1a00720c */ /* 0x002fc80003f05070 */
[----:B------:R-:W-:-:S13]  /*0ee0*/  ISETP.NE.AND.EX P0, PT, R27, RZ, PT, P0 ;  /* 0x000000ff1b00720c */ /* 0x000fda0003f05300 */
[----:B---34-:R-:W-:Y:S05]  /*0ef0*/  @!P0 BRA `(.L_x_13) ;  /* 0x0000000000288947 */ /* 0x018fea0003800000 */
[----:B0-----:R-:W0:Y:S02]  /*0f00*/  LDC R13, c[0x0][0x634] ;  /* 0x00018d00ff0d7b82 */ /* 0x001e240000000800 */
[----:B0-----:R-:W-:-:S05]  /*0f10*/  IADD3 R13, P0, R18, R13, RZ ;  /* 0x0000000d120d7210 */ /* 0x001fca0007f1e0ff */
[----:B------:R-:W-:-:S04]  /*0f20*/  IMAD.X R15, RZ, RZ, R17, P0 ;  /* 0x000000ffff0f7224 */ /* 0x000fc800000e0611 */
[----:B------:R-:W-:-:S04]  /*0f30*/  IMAD.WIDE.U32 R8, R15, R26, RZ ;  /* 0x0000001a0f087225 */ /* 0x000fc800078e00ff */
[----:B------:R-:W-:-:S04]  /*0f40*/  IMAD.WIDE.U32 R10, P0, R13, R27, R8 ;  /* 0x0000001b0d0a7225 */ /* 0x000fc80007800008 */
[----:B------:R-:W-:-:S04]  /*0f50*/  IMAD.WIDE.U32 R8, R13, R26, RZ ;  /* 0x0000001a0d087225 */ /* 0x000fc800078e00ff */
[----:B------:R-:W-:Y:S01]  /*0f60*/  IMAD.X R13, RZ, RZ, RZ, P0 ;  /* 0x000000ffff0d7224 */ /* 0x000fe200000e06ff */
[----:B------:R-:W-:Y:S01]  /*0f70*/  IADD3 RZ, P0, R9, R10, RZ ;  /* 0x0000000a09ff7210 */ /* 0x000fe20007f1e0ff */
[----:B------:R-:W-:-:S04]  /*0f80*/  IMAD.MOV.U32 R12, RZ, RZ, R11 ;  /* 0x000000ffff0c7224 */ /* 0x000fc800078e000b */
[----:B------:R-:W-:-:S08]  /*0f90*/  IMAD.WIDE.U32.X R8, R15, R27, R12, P0 ;  /* 0x0000001b0f087225 */ /* 0x000fd000000e040c */
.L_x_13:
[----:B------:R-:W1:Y:S01]  /*0fa0*/  LDC.64 R32, c[0x0][0x640] ;  /* 0x00019000ff207b82 */ /* 0x000e620000000a00 */
[-C--:B------:R-:W-:Y:S01]  /*0fb0*/  SHF.R.U64 R30, R8, R2.reuse, R9 ;  /* 0x00000002081e7219 */ /* 0x080fe20000001209 */
[----:B------:R-:W-:Y:S01]  /*0fc0*/  IMAD.MOV.U32 R19, RZ, RZ, R17 ;  /* 0x000000ffff137224 */ /* 0x000fe200078e0011 */
[----:B------:R-:W-:Y:S02]  /*0fd0*/  SHF.R.U32.HI R2, RZ, R2, R9 ;  /* 0x00000002ff027219 */ /* 0x000fe40000011609 */
[----:B------:R-:W-:-:S03]  /*0fe0*/  IADD3 R11, P0, RZ, -R30, RZ ;  /* 0x8000001eff0b7210 */ /* 0x000fc60007f1e0ff */
[----:B------:R-:W3:Y:S02]  /*0ff0*/  LDC R10, c[0x0][0x618] ;  /* 0x00018600ff0a7b82 */ /* 0x000ee40000000800 */
[----:B------:R-:W-:-:S04]  /*1000*/  IMAD.X R9, RZ, RZ, ~R2, P0 ;  /* 0x000000ffff097224 */ /* 0x000fc800000e0e02 */
[-C--:B------:R-:W-:Y:S02]  /*1010*/  IMAD R2, R9, R28.reuse, RZ ;  /* 0x0000001c09027224 */ /* 0x080fe400078e02ff */
[----:B0-----:R-:W0:Y:S01]  /*1020*/  LDC R13, c[0x0][0x608] ;  /* 0x00018200ff0d7b82 */ /* 0x001e220000000800 */
[----:B------:R-:W-:-:S04]  /*1030*/  IMAD.WIDE.U32 R8, R11, R28, R18 ;  /* 0x0000001c0b087225 */ /* 0x000fc800078e0012 */
[----:B------:R-:W-:Y:S02]  /*1040*/  IMAD R11, R11, R29, R2 ;  /* 0x0000001d0b0b7224 */ /* 0x000fe400078e0202 */
[----:B------:R-:W-:Y:S01]  /*1050*/  IMAD.MOV.U32 R2, RZ, RZ, -0x1 ;  /* 0xffffffffff027424 */ /* 0x000fe200078e00ff */
[----:B------:R-:W4:Y:S01]  /*1060*/  LDC R31, c[0x0][0x658] ;  /* 0x00019600ff1f7b82 */ /* 0x000f220000000800 */
[----:B------:R-:W-:Y:S01]  /*1070*/  IMAD.IADD R9, R9, 0x1, R11 ;  /* 0x0000000109097824 */ /* 0x000fe200078e020b */
[----:B-1----:R-:W-:Y:S01]  /*1080*/  ISETP.NE.U32.AND P0, PT, R32, RZ, PT ;  /* 0x000000ff2000720c */ /* 0x002fe20003f05070 */
[----:B------:R-:W-:-:S03]  /*1090*/  IMAD.MOV.U32 R28, RZ, RZ, 0x1 ;  /* 0x00000001ff1c7424 */ /* 0x000fc600078e00ff */
[----:B------:R-:W-:Y:S02]  /*10a0*/  ISETP.NE.AND.EX P0, PT, R33, RZ, PT, P0 ;  /* 0x000000ff2100720c */ /* 0x000fe40003f05300 */
[----:B------:R-:W1:Y:S01]  /*10b0*/  LDC R27, c[0x0][0x600] ;  /* 0x00018000ff1b7b82 */ /* 0x000e620000000800 */
[-CC-:B---3--:R-:W-:Y:S02]  /*10c0*/  SHF.R.U64 R25, R8, R10.reuse, R9.reuse ;  /* 0x0000000a08197219 */ /* 0x188fe40000001209 */
[----:B------:R-:W-:-:S05]  /*10d0*/  SHF.R.U32.HI R8, RZ, R10, R9 ;  /* 0x0000000aff087219 */ /* 0x000fca0000011609 */
[----:B------:R-:W3:Y:S01]  /*10e0*/  LDC R22, c[0x0][0x648] ;  /* 0x00019200ff167b82 */ /* 0x000ee20000000800 */
[-CC-:B0-----:R-:W-:Y:S02]  /*10f0*/  SHF.R.U64 R34, R25, R13.reuse, R8.reuse ;  /* 0x0000000d19227219 */ /* 0x181fe40000001208 */
[----:B------:R-:W-:-:S05]  /*1100*/  SHF.R.U32.HI R8, RZ, R13, R8 ;  /* 0x0000000dff087219 */ /* 0x000fca0000011608 */
[----:B------:R-:W0:Y:S01]  /*1110*/  LDC R26, c[0x0][0x638] ;  /* 0x00018e00ff1a7b82 */ /* 0x000e220000000800 */
[-CC-:B----4-:R-:W-:Y:S02]  /*1120*/  SHF.R.U64 R36, R34, R31.reuse, R8.reuse ;  /* 0x0000001f22247219 */ /* 0x190fe40000001208 */
[-C--:B------:R-:W-:Y:S02]  /*1130*/  SHF.L.U32 R2, R2, R31.reuse, RZ ;  /* 0x0000001f02027219 */ /* 0x080fe400000006ff */
[----:B------:R-:W-:Y:S01]  /*1140*/  SHF.R.U32.HI R9, RZ, R31, R8 ;  /* 0x0000001fff097219 */ /* 0x000fe20000011608 */
[----:B------:R-:W-:Y:S01]  /*1150*/  IMAD.MOV.U32 R8, RZ, RZ, R36 ;  /* 0x000000ffff087224 */ /* 0x000fe200078e0024 */
[----:B------:R-:W-:Y:S01]  /*1160*/  LOP3.LUT R15, RZ, R2, RZ, 0x33, !PT ;  /* 0x00000002ff0f7212 */ /* 0x000fe200078e33ff */
[----:B------:R-:W4:Y:S01]  /*1170*/  LDC R29, c[0x0][0x610] ;  /* 0x00018400ff1d7b82 */ /* 0x000f220000000800 */
[----:B------:R-:W-:Y:S05]  /*1180*/  @!P0 BRA `(.L_x_14) ;  /* 0x0000000000288947 */ /* 0x000fea0003800000 */
[----:B------:R-:W2:Y:S02]  /*1190*/  LDC R13, c[0x0][0x64c] ;  /* 0x00019300ff0d7b82 */ /* 0x000ea40000000800 */
[----:B--2---:R-:W-:-:S05]  /*11a0*/  IADD3 R13, P0, R36, R13, RZ ;  /* 0x0000000d240d7210 */ /* 0x004fca0007f1e0ff */
        /* <DEDUP_REMOVED lines=8> */
.L_x_14:
[----:B---3--:R-:W-:Y:S01]  /*1230*/  SHF.R.U64 R7, R8, R22, R9 ;  /* 0x0000001608077219 */ /* 0x008fe20000001209 */
[----:B-1----:R-:W-:Y:S01]  /*1240*/  VIADD R8, R27, 0xffffffff ;  /* 0xffffffff1b087836 */ /* 0x002fe20000000000 */
[----:B------:R-:W-:Y:S01]  /*1250*/  SHF.L.U32 R2, R28, R31, RZ ;  /* 0x0000001f1c027219 */ /* 0x000fe200000006ff */
[----:B------:R-:W-:Y:S01]  /*1260*/  @P1 IMAD R20, R21, R24, R6 ;  /* 0x0000001815141224 */ /* 0x000fe200078e0206 */
[----:B------:R-:W-:Y:S01]  /*1270*/  LOP3.LUT R15, R34, R15, RZ, 0xc0, !PT ;  /* 0x0000000f220f7212 */ /* 0x000fe200078ec0ff */
[----:B------:R-:W-:Y:S01]  /*1280*/  IMAD.MOV R9, RZ, RZ, -R7 ;  /* 0x000000ffff097224 */ /* 0x000fe200078e0a07 */
[----:B------:R-:W-:Y:S01]  /*1290*/  LOP3.LUT R8, R25, R8, RZ, 0xc0, !PT ;  /* 0x0000000819087212 */ /* 0x000fe200078ec0ff */
[----:B------:R-:W-:Y:S02]  /*12a0*/  IMAD.MOV.U32 R6, RZ, RZ, 0x1 ;  /* 0x00000001ff067424 */ /* 0x000fe400078e00ff */
[----:B------:R-:W-:Y:S02]  /*12b0*/  IMAD R15, R2, R7, R15 ;  /* 0x00000007020f7224 */ /* 0x000fe400078e020f */
[----:B0-----:R-:W-:-:S02]  /*12c0*/  IMAD R2, R9, R26, R36 ;  /* 0x0000001a09027224 */ /* 0x001fc400078e0224 */
[----:B----4-:R-:W-:Y:S02]  /*12d0*/  IMAD R19, R15, R29, R20 ;  /* 0x0000001d0f137224 */ /* 0x010fe400078e0214 */
[--C-:B------:R-:W-:Y:S01]  /*12e0*/  IMAD R2, R2, R27, R8.reuse ;  /* 0x0000001b02027224 */ /* 0x100fe200078e0208 */
[----:B------:R-:W-:-:S04]  /*12f0*/  PRMT R8, R6, 0x7610, R8 ;  /* 0x0000761006087816 */ /* 0x000fc80000000008 */
[----:B------:R-:W-:Y:S02]  /*1300*/  SEL R22, R2, R19, !P1 ;  /* 0x0000001302167207 */ /* 0x000fe40004800000 */
[----:B------:R-:W-:Y:S01]  /*1310*/  SEL R19, R19, R2, !P1 ;  /* 0x0000000213137207 */ /* 0x000fe20004800000 */
[----:B------:R-:W-:-:S07]  /*1320*/  IMAD.MOV.U32 R2, RZ, RZ, R30 ;  /* 0x000000ffff027224 */ /* 0x000fce00078e001e */
.L_x_12:
[----:B------:R-:W-:Y:S05]  /*1330*/  @!P3 BRA `(.L_x_15) ;  /* 0x00000000000cb947 */ /* 0x000fea0003800000 */
[----:B------:R-:W-:Y:S01]  /*1340*/  UCGABAR_WAIT ;  /* 0x0000000000007dc7 */ /* 0x000fe20008000000 */
[----:B------:R-:W-:Y:S01]  /*1350*/  CCTL.IVALL ;  /* 0x00000000ff00798f */ /* 0x000fe20002000000 */
[----:B------:R-:W-:Y:S05]  /*1360*/  BRA `(.L_x_16) ;  /* 0x0000000000047947 */ /* 0x000fea0003800000 */
.L_x_15:
[----:B------:R-:W-:Y:S06]  /*1370*/  BAR.SYNC.DEFER_BLOCKING 0x0 ;  /* 0x0000000000007b1d */ /* 0x000fec0000010000 */
.L_x_16:
[----:B------:R-:W-:Y:S05]  /*1380*/  @!P2 BRA `(.L_x_17) ;  /* 0x000000900080a947 */ /* 0x000fea0003800000 */
[----:B------:R-:W-:-:S13]  /*1390*/  ISETP.GT.U32.AND P0, PT, R35, 0x1, PT ;  /* 0x000000012300780c */ /* 0x000fda0003f04070 */
[----:B------:R-:W-:Y:S05]  /*13a0*/  @P0 EXIT ;  /* 0x000000000000094d */ /* 0x000fea0003800000 */
.L_x_18:
[----:B------:R-:W-:-:S08]  /*13b0*/  NOP ;  /* 0x0000000000007918 */ /* 0x000fd00000000000 */
[----:B------:R-:W1:Y:S02]  /*13c0*/  USETMAXREG.TRY_ALLOC.CTAPOOL UP0, 0xe8 ;  /* 0x000000e8000079c8 */ /* 0x000e640008000600 */
[----:B-1----:R-:W-:-:S13]  /*13d0*/  PLOP3.LUT P0, PT, PT, PT, UP0, 0x80, 0x0 ;  /* 0x000000000000781c */ /* 0x002fda0003f0f008 */
[----:B------:R-:W-:Y:S05]  /*13e0*/  @!P0 BRA `(.L_x_18) ;  /* 0xfffffffc00f08947 */ /* 0x000fea000383ffff */
[----:B------:R-:W-:-:S13]  /*13f0*/  LOP3.LUT P0, RZ, R8, 0xff, RZ, 0xc0, !PT ;  /* 0x000000ff08ff7812 */ /* 0x000fda000780c0ff */
[----:B------:R-:W-:Y:S05]  /*1400*/  @!P0 EXIT ;  /* 0x000000000000894d */ /* 0x000fea0003800000 */
[----:B------:R-:W1:Y:S01]  /*1410*/  S2UR UR4, SR_CgaCtaId ;  /* 0x00000000000479c3 */ /* 0x000e620000008800 */
[----:B--2---:R-:W-:Y:S01]  /*1420*/  VIADD R0, R0, 0xffffffff ;  /* 0xffffffff00007836 */ /* 0x004fe20000000000 */
[CC--:B------:R-:W-:Y:S01]  /*1430*/  LEA.HI R4, R14.reuse, R3.reuse, RZ, 0x2 ;  /* 0x000000030e047211 */ /* 0x0c0fe200078f10ff */
[----:B------:R-:W-:Y:S01]  /*1440*/  UMOV UR41, 0x400 ;  /* 0x0000040000297882 */ /* 0x000fe20000000000 */
[----:B------:R-:W-:Y:S01]  /*1450*/  LEA.HI R14, R14, R3, RZ, 0x5 ;  /* 0x000000030e0e7211 */ /* 0x000fe200078f28ff */
[----:B------:R-:W-:Y:S01]  /*1460*/  UISETP.LT.AND UP0, UPT, UR40, 0x1, UPT ;  /* 0x000000012800788c */ /* 0x000fe2000bf01270 */
[----:B------:R-:W-:Y:S01]  /*1470*/  R2UR UR42, R0 ;  /* 0x00000000002a72ca */ /* 0x000fe200000e0000 */
[----:B------:R-:W-:Y:S01]  /*1480*/  USHF.L.U32 UR44, UR40, 0x1, URZ ;  /* 0x00000001282c7899 */ /* 0x000fe2000800063f */
[--C-:B------:R-:W-:Y:S01]  /*1490*/  SHF.R.S32.HI R156, RZ, 0x2, R4.reuse ;  /* 0x00000002ff9c7819 */ /* 0x100fe20000011404 */
[----:B------:R-:W-:Y:S01]  /*14a0*/  USEL UR43, UR40, 0x1, UP0 ;  /* 0x00000001282b7887 */ /* 0x000fe20008000000 */
[----:B------:R-:W-:-:S02]  /*14b0*/  SHF.R.S32.HI R5, RZ, 0x1f, R4 ;  /* 0x0000001fff057819 */ /* 0x000fc40000011404 */
[----:B------:R-:W-:Y:S01]  /*14c0*/  LOP3.LUT R158, R4, 0xfffffffc, RZ, 0xc0, !PT ;  /* 0xfffffffc049e7812 */ /* 0x000fe200078ec0ff */
[----:B------:R-:W-:Y:S01]  /*14d0*/  UIADD3 UR43, -UR43, UR40, URZ ;  /* 0x000000282b2b7290 */ /* 0x000fe2000fffe13f */
[----:B------:R-:W-:Y:S02]  /*14e0*/  LEA.HI R5, R5, R156, RZ, 0x3 ;  /* 0x0000009c05057211 */ /* 0x000fe400078f18ff */
[----:B------:R-:W-:Y:S01]  /*14f0*/  ISETP.NE.AND P0, PT, R0, RZ, PT ;  /* 0x000000ff0000720c */ /* 0x000fe20003f05270 */
[----:B------:R-:W-:Y:S01]  /*1500*/  IMAD.IADD R158, R3, 0x1, -R158 ;  /* 0x00000001039e7824 */ /* 0x000fe200078e0a9e */
[----:B------:R-:W-:Y:S01]  /*1510*/  LOP3.LUT R5, R5, 0xfffffff8, RZ, 0xc0, !PT ;  /* 0xfffffff805057812 */ /* 0x000fe200078ec0ff */
[----:B------:R-:W-:Y:S01]  /*1520*/  USHF.L.U32 UR42, UR42, 0x3, URZ ;  /* 0x000000032a2a7899 */ /* 0x000fe2000800063f */
[----:B------:R-:W-:Y:S02]  /*1530*/  LOP3.LUT R176, R16, 0x1, RZ, 0xfc, !PT ;  /* 0x0000000110b07812 */ /* 0x000fe400078efcff */
[----:B------:R-:W-:Y:S01]  /*1540*/  SEL R177, RZ, 0x1, P0 ;  /* 0x00000001ffb17807 */ /* 0x000fe20000000000 */
[----:B------:R-:W-:Y:S01]  /*1550*/  IMAD.IADD R156, R156, 0x1, -R5 ;  /* 0x000000019c9c7824 */ /* 0x000fe200078e0a05 */
[----:B-1----:R-:W-:Y:S01]  /*1560*/  ULEA UR41, UR4, UR41, 0x18 ;  /* 0x0000002904297291 */ /* 0x002fe2000f8ec03f */
[----:B------:R-:W-:Y:S01]  /*1570*/  SHF.R.S32.HI R5, RZ, 0x5, R14 ;  /* 0x00000005ff057819 */ /* 0x000fe2000001140e */
[----:B------:R-:W-:Y:S01]  /*1580*/  IMAD.U32 R160, RZ, RZ, UR42 ;  /* 0x0000002affa07e24 */ /* 0x000fe2000f8e00ff */
[----:B------:R-:W-:Y:S01]  /*1590*/  ULDC UR4, c[0x0][0x284] ;  /* 0x0000a10000047ab9 */ /* 0x000fe20000000800 */
[----:B------:R-:W-:Y:S01]  /*15a0*/  UIADD3 UR45, UR41, 0x60, URZ ;  /* 0x00000060292d7890 */ /* 0x000fe2000fffe03f */
[--C-:B------:R-:W-:Y:S01]  /*15b0*/  SHF.R.S32.HI R157, RZ, 0x1f, R156.reuse ;  /* 0x0000001fff9d7819 */ /* 0x100fe2000001149c */
[----:B------:R-:W-:Y:S01]  /*15c0*/  IMAD R163, R5, -0x10, -R156 ;  /* 0xfffffff005a37824 */ /* 0x000fe200078e0a9c */
[----:B------:R-:W-:-:S02]  /*15d0*/  LOP3.LUT R162, R160, 0x8, RZ, 0xc0, !PT ;  /* 0x00000008a0a27812 */ /* 0x000fc400078ec0ff */
[----:B------:R-:W-:Y:S01]  /*15e0*/  LOP3.LUT R160, R160, 0x8, RZ, 0xc, !PT ;  /* 0x00000008a0a07812 */ /* 0x000fe200078e0cff */
[----:B------:R-:W-:Y:S01]  /*15f0*/  IMAD.U32 R159, RZ, RZ, UR45 ;  /* 0x0000002dff9f7e24 */ /* 0x000fe2000f8e00ff */
[----:B------:R-:W-:Y:S01]  /*1600*/  LOP3.LUT R162, R162, 0x18, RZ, 0x3c, !PT ;  /* 0x00000018a2a27812 */ /* 0x000fe200078e3cff */
[----:B------:R-:W-:-:S04]  /*1610*/  IMAD.WIDE R156, R5, 0x10, R156 ;  /* 0x00000010059c7825 */ /* 0x000fc800078e029c */
[----:B------:R-:W-:Y:S02]  /*1620*/  VIADD R161, R159, UR42 ;  /* 0x0000002a9fa17c36 */ /* 0x000fe40008000000 */
[----:B------:R-:W-:-:S07]  /*1630*/  VIADD R163, R163, UR4 ;  /* 0x00000004a3a37c36 */ /* 0x000fce0008000000 */
.L_x_294:
[----:B------:R-:W-:Y:S01]  /*1640*/  SHF.L.U32 R0, R177, 0x1f, RZ ;  /* 0x0000001fb1007819 */ /* 0x000fe200000006ff */
[----:B------:R-:W-:Y:S02]  /*1650*/  ULDC UR4, c[0x0][0x28c] ;  /* 0x0000a30000047ab9 */ /* 0x000fe40000000800 */
[----:B------:R-:W-:Y:S01]  /*1660*/  ISETP.LT.AND P1, PT, RZ, UR4, PT ;  /* 0x00000004ff007c0c */ /* 0x000fe2000bf21270 */
[----:B------:R-:W1:Y:S02]  /*1670*/  SYNCS.PHASECHK.TRANS64.TRYWAIT P0, [R159+UR42], R0 ;  /* 0x000000009f0075a7 */ /* 0x000e64000800016a */
[----:B01-34-:R-:W-:Y:S10]  /*1680*/  @!P0 BRA `(.L_x_19) ;  /* 0x0000009c00f88947 */ /* 0x01bff40003800000 */
.L_x_317:
[----:B------:R-:W-:Y:S05]  /*1690*/  @P1 BRA `(.L_x_20) ;  /* 0x0000000000401947 */ /* 0x000fea0003800000 */
[----:B-1----:R-:W-:Y:S01]  /*16a0*/  MOV R0, 0x0 ;  /* 0x0000000000007802 */ /* 0x002fe20000000f00 */
[----:B------:R-:W-:Y:S01]  /*16b0*/  ULDC.64 UR4, c[0x4][0x68] ;  /* 0x01001a0000047ab9 */ /* 0x000fe20000000a00 */
[----:B------:R-:W-:Y:S01]  /*16c0*/  ULDC.64 UR6, c[0x4][0x8] ;  /* 0x0100020000067ab9 */ /* 0x000fe20000000a00 */
[----:B------:R-:W-:Y:S01]  /*16d0*/  IMAD.U32 R4, RZ, RZ, UR4 ;  /* 0x00000004ff047e24 */ /* 0x000fe2000f8e00ff */
[----:B------:R1:W2:Y:S01]  /*16e0*/  LDC.64 R14, c[0x4][R0] ;  /* 0x01000000000e7b82 */ /* 0x0002a20000000a00 */
[----:B------:R-:W-:Y:S01]  /*16f0*/  IMAD.U32 R5, RZ, RZ, UR5 ;  /* 0x00000005ff057e24 */ /* 0x000fe2000f8e00ff */
[----:B------:R-:W-:Y:S01]  /*1700*/  ULDC.64 UR4, c[0x4][0x70] ;  /* 0x01001c0000047ab9 */ /* 0x000fe20000000a00 */
[----:B------:R-:W-:Y:S02]  /*1710*/  IMAD.U32 R10, RZ, RZ, UR6 ;  /* 0x00000006ff0a7e24 */ /* 0x000fe4000f8e00ff */
[----:B------:R-:W-:Y:S02]  /*1720*/  IMAD.U32 R6, RZ, RZ, UR4 ;  /* 0x00000004ff067e24 */ /* 0x000fe4000f8e00ff */
[----:B------:R-:W-:-:S02]  /*1730*/  IMAD.U32 R7, RZ, RZ, UR5 ;  /* 0x00000005ff077e24 */ /* 0x000fc4000f8e00ff */
[----:B------:R-:W-:Y:S02]  /*1740*/  IMAD.U32 R11, RZ, RZ, UR7 ;  /* 0x00000007ff0b7e24 */ /* 0x000fe4000f8e00ff */
[----:B------:R-:W-:Y:S02]  /*1750*/  IMAD.MOV.U32 R8, RZ, RZ, 0x1e1 ;  /* 0x000001e1ff087424 */ /* 0x000fe400078e00ff */
[----:B0-----:R-:W-:Y:S02]  /*1760*/  IMAD.MOV.U32 R12, RZ, RZ, 0x1 ;  /* 0x00000001ff0c7424 */ /* 0x001fe400078e00ff */
[----:B-1----:R-:W-:-:S07]  /*1770*/  IMAD.MOV.U32 R13, RZ, RZ, RZ ;  /* 0x000000ffff0d7224 */ /* 0x002fce00078e00ff */
[----:B------:R-:W-:-:S07]  /*1780*/  LEPC R20, `(.L_x_20) ;  /* 0x000000001014794e */ /* 0x000fce0000000000 */
[----:B--2--5:R-:W-:Y:S05]  /*1790*/  CALL.ABS.NOINC R14 ;  /* 0x000000000e007343 */ /* 0x024fea0003c00000 */
.L_x_20:
[----:B------:R-:W-:-:S13]  /*17a0*/  ISETP.NE.AND P0, PT, R176, 0x3, PT ;  /* 0x00000003b000780c */ /* 0x000fda0003f05270 */
[----:B------:R-:W-:Y:S05]  /*17b0*/  @!P0 BRA `(.L_x_21) ;  /* 0x0000000000048947 */ /* 0x000fea0003800000 */
[----:B------:R-:W-:Y:S01]  /*17c0*/  BPT.TRAP 0x1 ;  /* 0x000000040000795c */ /* 0x000fe20000300000 */
.L_x_21:
[----:B------:R-:W-:Y:S02]  /*17d0*/  IMAD.U32 R3, RZ, RZ, UR38 ;  /* 0x00000026ff037e24 */ /* 0x000fe4000f8e00ff */
[----:B-1----:R-:W-:-:S03]  /*17e0*/  IMAD.U32 R0, RZ, RZ, UR39 ;  /* 0x00000027ff007e24 */ /* 0x002fc6000f8e00ff */
[----:B------:R-:W-:Y:S02]  /*17f0*/  LEA R3, R3, UR41, 0x3 ;  /* 0x0000002903037c11 */ /* 0x000fe4000f8e18ff */
[----:B------:R-:W-:-:S04]  /*1800*/  SHF.L.U32 R0, R0, 0x1f, RZ ;  /* 0x0000001f00007819 */ /* 0x000fc800000006ff */
[----:B------:R1:W2:Y:S01]  /*1810*/  SYNCS.PHASECHK.TRANS64.TRYWAIT P1, [R3+URZ], R0 ;  /* 0x00000000030075a7 */ /* 0x0002a2000802017f */
[----:B------:R-:W-:Y:S05]  /*1820*/  @!P0 BRA `(.L_x_22) ;  /* 0x0000000000048947 */ /* 0x000fea0003800000 */
[----:B------:R-:W-:Y:S01]  /*1830*/  BPT.TRAP 0x1 ;  /* 0x000000040000795c */ /* 0x000fe20000300000 */
.L_x_22:
[----:B------:R-:W-:-:S05]  /*1840*/  IMAD.U32 R4, RZ, RZ, UR43 ;  /* 0x0000002bff047e24 */ /* 0x000fca000f8e00ff */
[----:B------:R-:W-:Y:S01]  /*1850*/  ISETP.GE.AND P2, PT, R4, 0x1, PT ;  /* 0x000000010400780c */ /* 0x000fe20003f46270 */
[----:B--2---:R-:W-:-:S12]  /*1860*/  @P1 BRA `(.L_x_23) ;  /* 0x0000000000081947 */ /* 0x004fd80003800000 */
[----:B------:R-:W2:Y:S02]  /*1870*/  SYNCS.PHASECHK.TRANS64.TRYWAIT P1, [R3+URZ], R0 ;  /* 0x00000000030075a7 */ /* 0x000ea4000802017f */
[----:B--2---:R-:W-:Y:S05]  /*1880*/  @!P1 BRA `(.L_x_24) ;  /* 0x0000009c008c9947 */ /* 0x004fea0003800000 */
.L_x_23:
[----:B------:R-:W-:Y:S05]  /*1890*/  WARPSYNC.ALL ;  /* 0x0000000000007948 */ /* 0x000fea0003800000 */
[----:B------:R-:W-:Y:S01]  /*18a0*/  UIADD3 UR4, UR41, 0x180, URZ ;  /* 0x0000018029047890 */ /* 0x000fe2000fffe03f */
[----:B------:R-:W-:Y:S01]  /*18b0*/  WARPGROUP.ARRIVE ;  /* 0x00000000000079c5 */ /* 0x000fe20000000000 */
[----:B------:R-:W-:Y:S02]  /*18c0*/  UIADD3 UR5, UR41, 0xa180, URZ ;  /* 0x0000a18029057890 */ /* 0x000fe4000fffe03f */
[----:B------:R-:W-:Y:S02]  /*18d0*/  USHF.R.U32.HI UR4, URZ, 0x4, UR4 ;  /* 0x000000043f047899 */ /* 0x000fe40008011604 */
[----:B------:R-:W-:-:S02]  /*18e0*/  USHF.R.U32.HI UR5, URZ, 0x4, UR5 ;  /* 0x000000043f057899 */ /* 0x000fc40008011605 */
[----:B------:R-:W-:Y:S02]  /*18f0*/  ULOP3.LUT UR4, UR4, 0x3fff, URZ, 0xc0, !UPT ;  /* 0x00003fff04047892 */ /* 0x000fe4000f8ec03f */
[----:B------:R-:W-:Y:S02]  /*1900*/  ULOP3.LUT UR5, UR5, 0x3fff, URZ, 0xc0, !UPT ;  /* 0x00003fff05057892 */ /* 0x000fe4000f8ec03f */
[----:B------:R-:W-:Y:S02]  /*1910*/  ULOP3.LUT UR8, UR4, 0x10000, URZ, 0xfc, !UPT ;  /* 0x0001000004087892 */ /* 0x000fe4000f8efc3f */
[----:B------:R-:W-:Y:S02]  /*1920*/  ULOP3.LUT UR9, UR5, 0x10000, URZ, 0xfc, !UPT ;  /* 0x0001000005097892 */ /* 0x000fe4000f8efc3f */
[----:B------:R-:W-:Y:S02]  /*1930*/  ULEA UR10, UR38, UR8, 0x9 ;  /* 0x00000008260a7291 */ /* 0x000fe4000f8e483f */
[----:B------:R-:W-:Y:S01]  /*1940*/  ULEA UR11, UR38, UR9, 0xb ;  /* 0x00000009260b7291 */ /* 0x000fe2000f8e583f */
[----:B------:R-:W-:Y:S01]  /*1950*/  UMOV UR5, 0x40000040 ;  /* 0x4000004000057882 */ /* 0x000fe20000000000 */
[----:B------:R-:W-:-:S03]  /*1960*/  UMOV UR7, 0x40000040 ;  /* 0x4000004000077882 */ /* 0x000fc60000000000 */
[----:B------:R-:W-:Y:S02]  /*1970*/  UMOV UR4, UR10 ;  /* 0x0000000a00047c82 */ /* 0x000fe40008000000 */
[----:B------:R-:W-:Y:S02]  /*1980*/  UMOV UR6, UR11 ;  /* 0x0000000b00067c82 */ /* 0x000fe40008000000 */
[----:B------:R-:W-:Y:S01]  /*1990*/  HGMMA.64x256x8.F32.TF32 R24, gdesc[UR4], RZ, !UPT, gsb0 ;  /* 0x07e00000041879f0 */ /* 0x000fe2000c0028ff */
[----:B------:R-:W-:Y:S02]  /*19a0*/  UIADD3 UR4, UR10, 0x2, URZ ;  /* 0x000000020a047890 */ /* 0x000fe4000fffe03f */
[----:B------:R-:W-:Y:S01]  /*19b0*/  UIADD3 UR6, UR11, 0x2, URZ ;  /* 0x000000020b067890 */ /* 0x000fe2000fffe03f */
[----:B------:R-:W-:Y:S01]  /*19c0*/  UMOV UR5, 0x40000040 ;  /* 0x4000004000057882 */ /* 0x000fe20000000000 */
[----:B------:R-:W-:Y:S01]  /*19d0*/  UMOV UR7, 0x40000040 ;  /* 0x4000004000077882 */ /* 0x000fe20000000000 */
[----:B------:R-:W-:-:S02]  /*19e0*/  WARPGROUP.DEPBAR.LE gsb0, 0x0 ;  /* 0x00008000000079c5 */ /* 0x000fc40000010000 */
[----:B------:R-:W-:-:S15]  /*19f0*/  WARPGROUP.ARRIVE ;  /* 0x00000000000079c5 */ /* 0x000fde0000000000 */
[----:B------:R-:W-:-:S05]  /*1a00*/  NOP ;  /* 0x0000000000007918 */ /* 0x000fca0000000000 */
[----:B------:R-:W-:Y:S01]  /*1a10*/  HGMMA.64x256x8.F32.TF32 R24, gdesc[UR4], R24, gsb0 ;  /* 0x07e00000041879f0 */ /* 0x000fe20008002818 */
[----:B------:R-:W-:Y:S02]  /*1a20*/  UIADD3 UR4, UR10, 0x4, URZ ;  /* 0x000000040a047890 */ /* 0x000fe4000fffe03f */
[----:B------:R-:W-:Y:S01]  /*1a30*/  UIADD3 UR6, UR11, 0x4, URZ ;  /* 0x000000040b067890 */ /* 0x000fe2000fffe03f */
[----:B------:R-:W-:Y:S01]  /*1a40*/  UMOV UR5, 0x40000040 ;  /* 0x4000004000057882 */ /* 0x000fe20000000000 */
[----:B------:R-:W-:Y:S01]  /*1a50*/  UMOV UR7, 0x40000040 ;  /* 0x4000004000077882 */ /* 0x000fe20000000000 */
[----:B------:R-:W-:Y:S02]  /*1a60*/  WARPGROUP.DEPBAR.LE gsb0, 0x0 ;  /* 0x00008000000079c5 */ /* 0x000fe40000010000 */
        /* <DEDUP_REMOVED lines=10> */
[----:B------:R-:W-:Y:S03]  /*1b10*/  HGMMA.64x256x8.F32.TF32 R24, gdesc[UR4], R24, gsb0 ;  /* 0x07e00000041879f0 */ /* 0x000fe60008002818 */
[----:B------:R-:W-:Y:S02]  /*1b20*/  WARPGROUP.DEPBAR.LE gsb0, 0x0 ;  /* 0x00008000000079c5 */ /* 0x000fe40000010000 */
[----:B------:R-:W-:Y:S05]  /*1b30*/  @!P2 BRA `(.L_x_25) ;  /* 0x000000040020a947 */ /* 0x000fea0003800000 */
[----:B------:R-:W-:Y:S01]  /*1b40*/  UIADD3 UR4, UR38, 0x1, URZ ;  /* 0x0000000126047890 */ /* 0x000fe2000fffe03f */
[----:B-12---:R-:W-:Y:S02]  /*1b50*/  IMAD.U32 R0, RZ, RZ, UR43 ;  /* 0x0000002bff007e24 */ /* 0x006fe4000f8e00ff */
[----:B------:R-:W-:Y:S01]  /*1b60*/  IMAD.U32 R3, RZ, RZ, UR38 ;  /* 0x00000026ff037e24 */ /* 0x000fe2000f8e00ff */
[----:B------:R-:W-:-:S04]  /*1b70*/  UISETP.NE.AND UP0, UPT, UR4, 0x5, UPT ;  /* 0x000000050400788c */ /* 0x000fc8000bf05270 */
[----:B------:R-:W-:Y:S02]  /*1b80*/  USEL UR5, URZ, 0x1, UP0 ;  /* 0x000000013f057887 */ /* 0x000fe40008000000 */
[----:B------:R-:W-:Y:S02]  /*1b90*/  USEL UR10, UR4, URZ, UP0 ;  /* 0x0000003f040a7287 */ /* 0x000fe40008000000 */
[----:B------:R-:W-:-:S06]  /*1ba0*/  ULOP3.LUT UR5, UR39, UR5, URZ, 0x3c, !UPT ;  /* 0x0000000527057292 */ /* 0x000fcc000f8e3c3f */
[----:B------:R-:W-:-:S07]  /*1bb0*/  IMAD.U32 R6, RZ, RZ, UR5 ;  /* 0x00000005ff067e24 */ /* 0x000fce000f8e00ff */
.L_x_32:
[----:B------:R-:W-:Y:S05]  /*1bc0*/  @!P0 BRA `(.L_x_26) ;  /* 0x0000000000048947 */ /* 0x000fea0003800000 */
[----:B------:R-:W-:Y:S01]  /*1bd0*/  BPT.TRAP 0x1 ;  /* 0x000000040000795c */ /* 0x000fe20000300000 */
.L_x_26:
[----:B------:R-:W-:Y:S01]  /*1be0*/  ULEA UR4, UR10, UR41, 0x3 ;  /* 0x000000290a047291 */ /* 0x000fe2000f8e183f */
[----:B------:R-:W-:-:S08]  /*1bf0*/  SHF.L.U32 R4, R6, 0x1f, RZ ;  /* 0x0000001f06047819 */ /* 0x000fd000000006ff */
[----:B------:R1:W2:Y:S01]  /*1c00*/  SYNCS.PHASECHK.TRANS64.TRYWAIT P1, [UR4], R4 ;  /* 0x00000004ff0075a7 */ /* 0x0002a20008020144 */
[----:B------:R-:W-:Y:S05]  /*1c10*/  @!P0 BRA `(.L_x_27) ;  /* 0x0000000000048947 */ /* 0x000fea0003800000 */
[----:B------:R-:W-:Y:S01]  /*1c20*/  BPT.TRAP 0x1 ;  /* 0x000000040000795c */ /* 0x000fe20000300000 */
.L_x_27:
[----:B--2---:R-:W-:Y:S05]  /*1c30*/  @P1 BRA `(.L_x_28) ;  /* 0x0000000000081947 */ /* 0x004fea0003800000 */
[----:B------:R-:W2:Y:S02]  /*1c40*/  SYNCS.PHASECHK.TRANS64.TRYWAIT P1, [UR4], R4 ;  /* 0x00000004ff0075a7 */ /* 0x000ea40008020144 */
[----:B--2---:R-:W-:Y:S05]  /*1c50*/  @!P1 BRA `(.L_x_29) ;  /* 0x0000009800ac9947 */ /* 0x004fea0003800000 */
.L_x_28:
[----:B------:R-:W-:Y:S01]  /*1c60*/  ULEA UR11, UR10, UR8, 0x9 ;  /* 0x000000080a0b7291 */ /* 0x000fe2000f8e483f */
[----:B------:R-:W-:Y:S01]  /*1c70*/  WARPGROUP.ARRIVE ;  /* 0x00000000000079c5 */ /* 0x000fe20000000000 */
[----:B------:R-:W-:Y:S01]  /*1c80*/  ULEA UR12, UR10, UR9, 0xb ;  /* 0x000000090a0c7291 */ /* 0x000fe2000f8e583f */
[----:B------:R-:W-:Y:S01]  /*1c90*/  UMOV UR5, 0x40000040 ;  /* 0x4000004000057882 */ /* 0x000fe20000000000 */
[----:B------:R-:W-:-:S03]  /*1ca0*/  UMOV UR7, 0x40000040 ;  /* 0x4000004000077882 */ /* 0x000fc60000000000 */
[----:B------:R-:W-:Y:S02]  /*1cb0*/  UMOV UR4, UR11 ;  /* 0x0000000b00047c82 */ /* 0x000fe40008000000 */
[----:B------:R-:W-:Y:S02]  /*1cc0*/  UMOV UR6, UR12 ;  /* 0x0000000c00067c82 */ /* 0x000fe40008000000 */
[----:B------:R-:W-:Y:S01]  /*1cd0*/  HGMMA.64x256x8.F32.TF32 R24, gdesc[UR4], R24, gsb0 ;  /* 0x07e00000041879f0 */ /* 0x000fe20008002818 */
        /* <DEDUP_REMOVED lines=26> */
[----:B------:R-:W-:Y:S01]  /*1e80*/  BPT.TRAP 0x1 ;  /* 0x000000040000795c */ /* 0x000fe20000300000 */
.L_x_30:
[----:B------:R-:W-:-:S13]  /*1e90*/  ISETP.NE.AND P1, PT, R155, RZ, PT ;  /* 0x000000ff9b00720c */ /* 0x000fda0003f25270 */
[----:B-12---:R-:W-:-:S05]  /*1ea0*/  @P1 LEA R4, R3, UR41, 0x3 ;  /* 0x0000002903041c11 */ /* 0x006fca000f8e18ff */
[----:B------:R-:W-:-:S05]  /*1eb0*/  @P1 VIADD R5, R4, 0x28 ;  /* 0x0000002804051836 */ /* 0x000fca0000000000 */
[----:B------:R-:W-:-:S04]  /*1ec0*/  @P1 PRMT R5, R152, 0x654, R5 ;  /* 0x0000065498051816 */ /* 0x000fc80000000005 */
[----:B------:R1:W-:Y:S01]  /*1ed0*/  @P1 SYNCS.ARRIVE.TRANS64.RED.A1T0 RZ, [R5+URZ], RZ ;  /* 0x000000ff05ff19a7 */ /* 0x0003e2000810043f */
[----:B------:R-:W-:-:S13]  /*1ee0*/  ISETP.GT.U32.AND P1, PT, R16, 0x1, PT ;  /* 0x000000011000780c */ /* 0x000fda0003f24070 */
[----:B-1----:R-:W-:Y:S05]  /*1ef0*/  @P1 BRA `(.L_x_31) ;  /* 0x0000000000041947 */ /* 0x002fea0003800000 */
[----:B------:R-:W-:Y:S01]  /*1f00*/  BPT.TRAP 0x1 ;  /* 0x000000040000795c */ /* 0x000fe20000300000 */
.L_x_31:
[----:B------:R-:W-:Y:S01]  /*1f10*/  UIADD3 UR10, UR10, 0x1, URZ ;  /* 0x000000010a0a7890 */ /* 0x000fe2000fffe03f */
[C---:B------:R-:W-:Y:S01]  /*1f20*/  ISETP.GT.AND P2, PT, R0.reuse, 0x1, PT ;  /* 0x000000010000780c */ /* 0x040fe20003f44270 */
[----:B------:R-:W-:Y:S02]  /*1f30*/  VIADD R3, R3, 0x1 ;  /* 0x0000000103037836 */ /* 0x000fe40000000000 */
[----:B------:R-:W-:Y:S01]  /*1f40*/  UISETP.NE.AND UP0, UPT, UR10, 0x5, UPT ;  /* 0x000000050a00788c */ /* 0x000fe2000bf05270 */
[----:B------:R-:W-:Y:S02]  /*1f50*/  VIADD R0, R0, 0xffffffff ;  /* 0xffffffff00007836 */ /* 0x000fe40000000000 */
[C---:B------:R-:W-:Y:S01]  /*1f60*/  ISETP.NE.AND P1, PT, R3.reuse, 0x5, PT ;  /* 0x000000050300780c */ /* 0x040fe20003f25270 */
[----:B------:R-:W-:Y:S02]  /*1f70*/  USEL UR4, URZ, 0x1, UP0 ;  /* 0x000000013f047887 */ /* 0x000fe40008000000 */
[----:B------:R-:W-:Y:S01]  /*1f80*/  USEL UR10, UR10, URZ, UP0 ;  /* 0x0000003f0a0a7287 */ /* 0x000fe20008000000 */
[----:B------:R-:W-:-:S03]  /*1f90*/  SEL R3, R3, RZ, P1 ;  /* 0x000000ff03037207 */ /* 0x000fc60000800000 */
[----:B------:R-:W-:Y:S01]  /*1fa0*/  LOP3.LUT R6, R6, UR4, RZ, 0x3c, !PT ;  /* 0x0000000406067c12 */ /* 0x000fe2000f8e3cff */
[----:B------:R-:W-:Y:S07]  /*1fb0*/  @P2 BRA `(.L_x_32) ;  /* 0xfffffffc00002947 */ /* 0x000fee000383ffff */
.L_x_25:
[----:B-12---:R-:W1:Y:S01]  /*1fc0*/  LDC R0, c[0x0][0x28c] ;  /* 0x0000a300ff007b82 */ /* 0x006e620000000800 */
[----:B------:R2:W-:Y:S01]  /*1fd0*/  SYNCS.ARRIVE.TRANS64.A1T0 RZ, [R160+UR45], RZ ;  /* 0x000000ffa0ff79a7 */ /* 0x0005e2000810002d */
[----:B-1----:R-:W-:-:S13]  /*1fe0*/  ISETP.GE.AND P1, PT, R0, 0x1, PT ;  /* 0x000000010000780c */ /* 0x002fda0003f26270 */
[----:B--2---:R-:W-:Y:S05]  /*1ff0*/  @!P1 BRA `(.L_x_33) ;  /* 0x0000000000449947 */ /* 0x004fea0003800000 */
[----:B------:R-:W-:Y:S05]  /*2000*/  @!P0 BRA `(.L_x_34) ;  /* 0x0000000000048947 */ /* 0x000fea0003800000 */
[----:B------:R-:W-:Y:S01]  /*2010*/  BPT.TRAP 0x1 ;  /* 0x000000040000795c */ /* 0x000fe20000300000 */
.L_x_34:
[----:B------:R-:W-:-:S13]  /*2020*/  ISETP.NE.AND P0, PT, R155, RZ, PT ;  /* 0x000000ff9b00720c */ /* 0x000fda0003f05270 */
[----:B------:R-:W-:-:S05]  /*2030*/  VOTEU.ANY UP0, P0 ;  /* 0x00000000003f7886 */ /* 0x000fca0000000100 */
[----:B------:R-:W-:-:S06]  /*2040*/  @UP0 UIADD3 UR4, UR43, UR38, URZ ;  /* 0x000000262b040290 */ /* 0x000fcc000fffe03f */
[----:B------:R-:W-:Y:S02]  /*2050*/  IMAD.U32 R4, RZ, RZ, UR4 ;  /* 0x00000004ff047e24 */ /* 0x000fe4000f8e00ff */
[----:B------:R-:W-:Y:S02]  /*2060*/  IMAD.U32 R3, RZ, RZ, UR4 ;  /* 0x00000004ff037e24 */ /* 0x000fe4000f8e00ff */
[----:B------:R-:W-:-:S05]  /*2070*/  @P0 IMAD.WIDE.U32 R4, R4, -0x33333333, RZ ;  /* 0xcccccccd04040825 */ /* 0x000fca00078e00ff */
[----:B------:R-:W-:-:S05]  /*2080*/  @P0 SHF.R.U32.HI R0, RZ, 0x2, R5 ;  /* 0x00000002ff000819 */ /* 0x000fca0000011605 */
[----:B------:R-:W-:-:S05]  /*2090*/  @P0 IMAD R0, R0, -0x5, R3 ;  /* 0xfffffffb00000824 */ /* 0x000fca00078e0203 */
[----:B------:R-:W-:-:S05]  /*20a0*/  @P0 LEA R0, R0, UR41, 0x3 ;  /* 0x0000002900000c11 */ /* 0x000fca000f8e18ff */
[----:B------:R-:W-:-:S05]  /*20b0*/  @P0 VIADD R3, R0, 0x28 ;  /* 0x0000002800030836 */ /* 0x000fca0000000000 */
[----:B------:R-:W-:-:S04]  /*20c0*/  @P0 PRMT R3, R152, 0x654, R3 ;  /* 0x0000065498030816 */ /* 0x000fc80000000003 */
[----:B------:R1:W-:Y:S01]  /*20d0*/  @P0 SYNCS.ARRIVE.TRANS64.RED.A1T0 RZ, [R3+URZ], RZ ;  /* 0x000000ff03ff09a7 */ /* 0x0003e2000810043f */
[----:B------:R-:W-:-:S13]  /*20e0*/  ISETP.GT.U32.AND P0, PT, R16, 0x1, PT ;  /* 0x000000011000780c */ /* 0x000fda0003f04070 */
[----:B-1----:R-:W-:Y:S05]  /*20f0*/  @P0 BRA `(.L_x_33) ;  /* 0x0000000000040947 */ /* 0x002fea0003800000 */
[----:B------:R-:W-:Y:S01]  /*2100*/  BPT.TRAP 0x1 ;  /* 0x000000040000795c */ /* 0x000fe20000300000 */
.L_x_33:
[----:B------:R-:W-:Y:S01]  /*2110*/  SHF.L.U32 R0, R177, 0x1f, RZ ;  /* 0x0000001fb1007819 */ /* 0x000fe200000006ff */
[----:B------:R-:W-:Y:S01]  /*2120*/  UIADD3 UR38, UR44, UR38, URZ ;  /* 0x000000262c267290 */ /* 0x000fe2000fffe03f */
[----:B------:R-:W1:Y:S01]  /*2130*/  LDC R7, c[0x0][0x288] ;  /* 0x0000a200ff077b82 */ /* 0x000e620000000800 */
[----:B------:R-:W-:Y:S01]  /*2140*/  UISETP.GE.U32.AND UP1, UPT, UR44, 0x5, UPT ;  /* 0x000000052c00788c */ /* 0x000fe2000bf26070 */
[----:B------:R-:W-:Y:S01]  /*2150*/  IMAD.SHL.U32 R8, R158, 0x2, RZ ;  /* 0x000000029e087824 */ /* 0x000fe200078e00ff */
[----:B------:R-:W-:Y:S02]  /*2160*/  UISETP.GT.U32.AND UP0, UPT, UR38, 0x4, UPT ;  /* 0x000000042600788c */ /* 0x000fe4000bf04070 */
[----:B------:R-:W-:Y:S02]  /*2170*/  UIMAD.WIDE.U32 UR4, UR38, -0x33333333, URZ ;  /* 0xcccccccd260478a5 */ /* 0x000fe4000f8e003f */
[----:B------:R-:W-:Y:S01]  /*2180*/  UISETP.LT.U32.AND UP0, UPT, UR44, 0x5, UP0 ;  /* 0x000000052c00788c */ /* 0x000fe20008701070 */
[----:B------:R-:W2:Y:S01]  /*2190*/  SYNCS.PHASECHK.TRANS64.TRYWAIT P0, [R159+UR42+0x10], R0 ;  /* 0x000010009f0075a7 */ /* 0x000ea2000800016a */
[----:B------:R-:W-:Y:S01]  /*21a0*/  USHF.R.U32.HI UR4, URZ, 0x2, UR5 ;  /* 0x000000023f047899 */ /* 0x000fe20008011605 */
[----:B------:R-:W-:Y:S01]  /*21b0*/  SHF.R.S32.HI R9, RZ, 0x1f, R8 ;  /* 0x0000001fff097819 */ /* 0x000fe20000011408 */
[----:B------:R-:W-:-:S02]  /*21c0*/  USEL UR6, URZ, 0x1, !UP0 ;  /* 0x000000013f067887 */ /* 0x000fc4000c000000 */
[----:B------:R-:W-:Y:S02]  /*21d0*/  UIMAD UR38, UR4, -0x5, UR38 ;  /* 0xfffffffb042678a4 */ /* 0x000fe4000f8e0226 */
[----:B------:R-:W-:-:S04]  /*21e0*/  ULOP3.LUT UR39, UR39, UR6, URZ, 0x3c, !UPT ;  /* 0x0000000627277292 */ /* 0x000fc8000f8e3c3f */
[----:B------:R-:W-:Y:S01]  /*21f0*/  @UP1 ULOP3.LUT UR39, UR39, 0x1, UR4, 0x78, !UPT ;  /* 0x0000000127271892 */ /* 0x000fe2000f8e7804 */
[----:B-12---:R-:W-:Y:S11]  /*2200*/  @!P0 BRA `(.L_x_35) ;  /* 0x0000009400588947 */ /* 0x006ff60003800000 */
.L_x_318:
[----:B------:R-:W-:Y:S01]  /*2210*/  IMAD.SHL.U32 R6, R19, 0x40, RZ ;  /* 0x0000004013067824 */ /* 0x000fe200078e00ff */
[----:B------:R-:W-:Y:S01]  /*2220*/  ULDC UR6, c[0x0][0x284] ;  /* 0x0000a10000067ab9 */ /* 0x000fe20000000800 */
[----:B0-----:R-:W-:Y:S01]  /*2230*/  IMAD.SHL.U32 R12, R22, 0x100, RZ ;  /* 0x00000100160c7824 */ /* 0x001fe200078e00ff */
[----:B------:R-:W-:Y:S01]  /*2240*/  SHF.R.S32.HI R167, RZ, 0x1f, R2 ;  /* 0x0000001fffa77819 */ /* 0x000fe20000011402 */
[----:B------:R-:W-:Y:S01]  /*2250*/  ULDC.64 UR4, c[0x0][0x5d0] ;  /* 0x0001740000047ab9 */ /* 0x000fe20000000a00 */
[----:B------:R-:W-:Y:S01]  /*2260*/  ISETP.GE.AND P0, PT, R6, UR6, PT ;  /* 0x0000000606007c0c */ /* 0x000fe2000bf06270 */
[----:B------:R-:W-:Y:S01]  /*2270*/  IMAD.WIDE.U32 R4, R2, UR4, R8 ;  /* 0x0000000402047c25 */ /* 0x000fe2000f8e0008 */
[----:B------:R-:W-:Y:S02]  /*2280*/  SHF.R.S32.HI R13, RZ, 0x1f, R12 ;  /* 0x0000001fff0d7819 */ /* 0x000fe4000001140c */
[C---:B------:R-:W-:Y:S01]  /*2290*/  ISETP.GE.OR P0, PT, R12.reuse, R7, P0 ;  /* 0x000000070c00720c */ /* 0x040fe20000706670 */
[----:B------:R-:W-:Y:S01]  /*22a0*/  IMAD R3, R167, UR4, RZ ;  /* 0x00000004a7037c24 */ /* 0x000fe2000f8e02ff */
[----:B------:R-:W-:-:S03]  /*22b0*/  IADD3 R168, P1, R12, R4, RZ ;  /* 0x000000040ca87210 */ /* 0x000fc60007f3e0ff */
[----:B------:R-:W-:-:S05]  /*22c0*/  IMAD R3, R2, UR5, R3 ;  /* 0x0000000502037c24 */ /* 0x000fca000f8e0203 */
[----:B------:R-:W-:-:S03]  /*22d0*/  IADD3.X R169, R13, R5, R3, P1, !PT ;  /* 0x000000050da97210 */ /* 0x000fc60000ffe403 */
[----:B------:R-:W-:Y:S05]  /*22e0*/  @P0 BRA `(.L_x_36) ;  /* 0x0000007800f80947 */ /* 0x000fea0003800000 */
[----:B------:R-:W0:Y:S01]  /*22f0*/  LDC.64 R10, c[0x0][0x5c8] ;  /* 0x00017200ff0a7b82 */ /* 0x000e220000000a00 */
[----:B-----5:R-:W-:Y:S01]  /*2300*/  FSETP.NEU.AND P0, PT, R154, RZ, PT ;  /* 0x000000ff9a00720b */ /* 0x020fe20003f0d000 */
[----:B------:R-:W-:Y:S01]  /*2310*/  IMAD R3, R158, -0x2, R7 ;  /* 0xfffffffe9e037824 */ /* 0x000fe200078e0207 */
[----:B------:R-:W-:Y:S01]  /*2320*/  BSSY B0, `(.L_x_36) ;  /* 0x00007ba000007945 */ /* 0x000fe20003800000 */
[----:B------:R-:W-:-:S04]  /*2330*/  IMAD.WIDE R164, R19, 0x40, R156 ;  /* 0x0000004013a47825 */ /* 0x000fc800078e029c */
[----:B-1----:R-:W-:Y:S02]  /*2340*/  IMAD.IADD R0, R3, 0x1, -R12 ;  /* 0x0000000103007824 */ /* 0x002fe400078e0a0c */
[----:B------:R-:W-:-:S03]  /*2350*/  IMAD.IADD R3, R163, 0x1, -R6 ;  /* 0x00000001a3037824 */ /* 0x000fc600078e0a06 */
[----:B------:R-:W-:-:S04]  /*2360*/  ISETP.GT.AND P2, PT, R0, RZ, PT ;  /* 0x000000ff0000720c */ /* 0x000fc80003f44270 */
[----:B------:R-:W-:Y:S01]  /*2370*/  ISETP.GT.AND P4, PT, R3, RZ, P2 ;  /* 0x000000ff0300720c */ /* 0x000fe20001784270 */
[-C--:B0-----:R-:W-:Y:S02]  /*2380*/  IMAD R4, R165, R10.reuse, RZ ;  /* 0x0000000aa5047224 */ /* 0x081fe400078e02ff */
[----:B------:R-:W-:-:S04]  /*2390*/  IMAD.WIDE.U32 R168, R164, R10, R168 ;  /* 0x0000000aa4a87225 */ /* 0x000fc800078e00a8 */
[----:B------:R-:W-:-:S04]  /*23a0*/  IMAD R5, R164, R11, R4 ;  /* 0x0000000ba4057224 */ /* 0x000fc800078e0204 */
[----:B------:R-:W-:Y:S01]  /*23b0*/  IMAD.IADD R179, R169, 0x1, R5 ;  /* 0x00000001a9b37824 */ /* 0x000fe200078e0205 */
[----:B------:R-:W-:Y:S06]  /*23c0*/  @!P0 BRA `(.L_x_37) ;  /* 0x0000005400948947 */ /* 0x000fec0003800000 */
[----:B------:R-:W0:Y:S01]  /*23d0*/  LDC.64 R20, c[0x0][0x5b8] ;  /* 0x00016e00ff147b82 */ /* 0x000e220000000a00 */
[----:B------:R-:W-:-:S07]  /*23e0*/  ULDC.64 UR4, c[0x0][0x5c0] ;  /* 0x0001700000047ab9 */ /* 0x000fce0000000a00 */
[----:B------:R-:W1:Y:S08]  /*23f0*/  LDC.64 R170, c[0x0][0x5b0] ;  /* 0x00016c00ffaa7b82 */ /* 0x000e700000000a00 */
[----:B------:R-:W2:Y:S01]  /*2400*/  LDC.64 R14, c[0x0][0x5a8] ;  /* 0x00016a00ff0e7b82 */ /* 0x000ea20000000a00 */
[-C--:B0-----:R-:W-:Y:S02]  /*2410*/  IMAD R6, R167, R20.reuse, RZ ;  /* 0x00000014a7067224 */ /* 0x081fe400078e02ff */
[----:B------:R-:W-:-:S04]  /*2420*/  IMAD.WIDE.U32 R4, R2, R20, R8 ;  /* 0x0000001402047225 */ /* 0x000fc800078e0008 */
[----:B------:R-:W-:Y:S01]  /*2430*/  IMAD R169, R2, R21, R6 ;  /* 0x0000001502a97224 */ /* 0x000fe200078e0206 */
[----:B------:R-:W-:Y:S01]  /*2440*/  IADD3 R166, P0, R12, R4, RZ ;  /* 0x000000040ca67210 */ /* 0x000fe20007f1e0ff */
[----:B-1----:R-:W-:-:S03]  /*2450*/  IMAD R4, R165, R170, RZ ;  /* 0x000000aaa5047224 */ /* 0x002fc600078e02ff */
[----:B------:R-:W-:Y:S01]  /*2460*/  IADD3.X R167, R13, R5, R169, P0, !PT ;  /* 0x000000050da77210 */ /* 0x000fe200007fe4a9 */
[C---:B------:R-:W-:Y:S02]  /*2470*/  IMAD R165, R164.reuse, R171, R4 ;  /* 0x000000aba4a57224 */ /* 0x040fe400078e0204 */
[----:B------:R-:W-:-:S04]  /*2480*/  IMAD.WIDE.U32 R4, R164, R170, R166 ;  /* 0x000000aaa4047225 */ /* 0x000fc800078e00a6 */
[----:B------:R-:W-:Y:S01]  /*2490*/  IMAD.IADD R5, R5, 0x1, R165 ;  /* 0x0000000105057824 */ /* 0x000fe200078e02a5 */
[----:B--2---:R-:W-:-:S04]  /*24a0*/  LEA R6, P0, R4, R14, 0x2 ;  /* 0x0000000e04067211 */ /* 0x004fc800078010ff */
[----:B------:R-:W-:-:S05]  /*24b0*/  LEA.HI.X R7, R4, R15, R5, 0x2, P0 ;  /* 0x0000000f04077211 */ /* 0x000fca00000f1405 */
[----:B------:R0:W2:Y:S01]  /*24c0*/  @P4 LDG.E.LTC128B R19, desc[UR36][R6.64] ;  /* 0x0000002406134981 */ /* 0x0000a2000c1e1920 */
[----:B------:R-:W-:Y:S01]  /*24d0*/  IMAD.WIDE.U32 R4, R164, R170, R12 ;  /* 0x000000aaa4047225 */ /* 0x000fe200078e000c */
[C---:B------:R-:W-:Y:S01]  /*24e0*/  SHF.L.U64.HI R175, R170.reuse, 0x3, R171 ;  /* 0x00000003aaaf7819 */ /* 0x040fe200000102ab */
[----:B------:R-:W-:Y:S02]  /*24f0*/  BSSY B1, `(.L_x_38) ;  /* 0x0000014000017945 */ /* 0x000fe40003800000 */
[----:B------:R-:W-:Y:S01]  /*2500*/  IMAD.SHL.U32 R174, R170, 0x8, RZ ;  /* 0x00000008aaae7824 */ /* 0x000fe200078e00ff */
[----:B------:R-:W-:Y:S02]  /*2510*/  IADD3 R172, P0, R8, R4, RZ ;  /* 0x0000000408ac7210 */ /* 0x000fe40007f1e0ff */
[----:B------:R-:W-:Y:S01]  /*2520*/  LEA R4, P1, R168, UR4, 0x2 ;  /* 0x00000004a8047c11 */ /* 0x000fe2000f8210ff */
[----:B------:R-:W-:Y:S01]  /*2530*/  IMAD.WIDE.U32 R174, R164, R170, R174 ;  /* 0x000000aaa4ae7225 */ /* 0x000fe200078e00ae */
[----:B------:R-:W-:-:S02]  /*2540*/  IADD3.X R173, R9, R165, R5, P0, !PT ;  /* 0x000000a509ad7210 */ /* 0x000fc400007fe405 */
[----:B------:R-:W-:Y:S02]  /*2550*/  LEA.HI.X R5, R168, UR5, R179, 0x2, P1 ;  /* 0x00000005a8057c11 */ /* 0x000fe400088f14b3 */
[----:B------:R-:W-:Y:S01]  /*2560*/  ISETP.GT.AND P0, PT, R0, 0x1, PT ;  /* 0x000000010000780c */ /* 0x000fe20003f04270 */
[----:B------:R-:W-:-:S03]  /*2570*/  IMAD.WIDE.U32 R172, R2, R20, R172 ;  /* 0x0000001402ac7225 */ /* 0x000fc600078e00ac */
[----:B------:R-:W-:Y:S01]  /*2580*/  ISETP.GT.AND P1, PT, R3, RZ, P0 ;  /* 0x000000ff0300720c */ /* 0x000fe20000724270 */
[----:B0-----:R-:W-:Y:S01]  /*2590*/  IMAD.IADD R7, R169, 0x1, R173 ;  /* 0x00000001a9077824 */ /* 0x001fe200078e02ad */
[----:B------:R-:W-:-:S04]  /*25a0*/  LEA R6, P3, R172, R14, 0x2 ;  /* 0x0000000eac067211 */ /* 0x000fc800078610ff */
[----:B------:R-:W-:Y:S02]  /*25b0*/  LEA.HI.X R7, R172, R15, R7, 0x2, P3 ;  /* 0x0000000fac077211 */ /* 0x000fe400018f1407 */
[----:B--2---:R-:W-:-:S05]  /*25c0*/  LOP3.LUT R21, R19, 0xffffe000, RZ, 0xc0, !PT ;  /* 0xffffe00013157812 */ /* 0x004fca00078ec0ff */
[----:B------:R-:W-:-:S04]  /*25d0*/  FMUL R21, R21, R154 ;  /* 0x0000009a15157220 */ /* 0x000fc80000400000 */
[----:B------:R-:W-:-:S05]  /*25e0*/  FFMA R21, R24, R153, R21 ;  /* 0x0000009918157223 */ /* 0x000fca0000000015 */
[----:B------:R-:W-:-:S05]  /*25f0*/  F2FP.TF32.F32.PACK_B R21, R21 ;  /* 0x00000015ff15723e */ /* 0x000fca00024050ff */
[----:B------:R0:W-:Y:S01]  /*2600*/  @P4 STG.E desc[UR36][R4.64], R21 ;  /* 0x0000001504004986 */ /* 0x0001e2000c101924 */
[----:B------:R-:W-:Y:S05]  /*2610*/  @!P1 BRA `(.L_x_39) ;  /* 0x0000000000049947 */ /* 0x000fea0003800000 */
[----:B------:R1:W5:Y:S02]  /*2620*/  LDG.E.LTC128B R19, desc[UR36][R6.64+0x4] ;  /* 0x0000042406137981 */ /* 0x000364000c1e1920 */
.L_x_39:
[----:B------:R-:W-:Y:S05]  /*2630*/  BSYNC B1 ;  /* 0x0000000000017941 */ /* 0x000fea0003800000 */
.L_x_38:
[----:B0----5:R-:W-:Y:S01]  /*2640*/  LOP3.LUT R21, R19, 0xffffe000, RZ, 0xc0, !PT ;  /* 0xffffe00013157812 */ /* 0x021fe200078ec0ff */
[----:B------:R-:W-:Y:S01]  /*2650*/  IMAD.IADD R171, R165, 0x1, R175 ;  /* 0x00000001a5ab7824 */ /* 0x000fe200078e02af */
[----:B------:R-:W-:Y:S02]  /*2660*/  IADD3 R164, P3, R166, R174, RZ ;  /* 0x000000aea6a47210 */ /* 0x000fe40007f7e0ff */
[----:B------:R-:W-:Y:S01]  /*2670*/  ISETP.GT.AND P2, PT, R3, 0x8, P2 ;  /* 0x000000080300780c */ /* 0x000fe20001744270 */
[----:B------:R-:W-:Y:S02]  /*2680*/  FMUL R22, R21, R154 ;  /* 0x0000009a15167220 */ /* 0x000fe40000400000 */
[----:B------:R-:W-:Y:S01]  /*2690*/  IMAD.X R166, R171, 0x1, R167, P3 ;  /* 0x00000001aba67824 */ /* 0x000fe200018e06a7 */
[----:B------:R-:W-:Y:S01]  /*26a0*/  LEA R24, P3, R164, R14, 0x2 ;  /* 0x0000000ea4187211 */ /* 0x000fe200078610ff */
[----:B------:R-:W-:-:S03]  /*26b0*/  FFMA R165, R25, R153, R22 ;  /* 0x0000009919a57223 */ /* 0x000fc60000000016 */
[----:B------:R-:W-:Y:S02]  /*26c0*/  LEA.HI.X R25, R164, R15, R166, 0x2, P3 ;  /* 0x0000000fa4197211 */ /* 0x000fe400018f14a6 */
[----:B------:R-:W-:-:S05]  /*26d0*/  F2FP.TF32.F32.PACK_B R165, R165 ;  /* 0x000000a5ffa5723e */ /* 0x000fca00024050ff */
[----:B------:R0:W-:Y:S04]  /*26e0*/  @P1 STG.E desc[UR36][R4.64+0x4], R165 ;  /* 0x000004a504001986 */ /* 0x0001e8000c101924 */
[----:B------:R-:W2:Y:S01]  /*26f0*/  @P2 LDG.E.LTC128B R19, desc[UR36][R24.64] ;  /* 0x0000002418132981 */ /* 0x000ea2000c1e1920 */
[----:B------:R-:W-:Y:S01]  /*2700*/  IADD3 R8, P1, P3, R8, R174, R12 ;  /* 0x000000ae08087210 */ /* 0x000fe20007b3e00c */
[----:B------:R-:W-:Y:S01]  /*2710*/  BSSY B1, `(.L_x_40) ;  /* 0x0000011000017945 */ /* 0x000fe20003800000 */
[C---:B------:R-:W-:Y:S02]  /*2720*/  SHF.L.U64.HI R11, R10.reuse, 0x5, R11 ;  /* 0x000000050a0b7819 */ /* 0x040fe4000001020b */
[----:B------:R-:W-:Y:S02]  /*2730*/  IADD3.X R9, R9, R171, R13, P1, P3 ;  /* 0x000000ab09097210 */ /* 0x000fe40000fe640d */
[----:B------:R-:W-:-:S02]  /*2740*/  LEA R10, P1, R10, R4, 0x5 ;  /* 0x000000040a0a7211 */ /* 0x000fc400078228ff */
[----:B------:R-:W-:Y:S01]  /*2750*/  ISETP.GT.AND P0, PT, R3, 0x8, P0 ;  /* 0x000000080300780c */ /* 0x000fe20000704270 */
[----:B------:R-:W-:-:S04]  /*2760*/  IMAD.WIDE.U32 R20, R2, R20, R8 ;  /* 0x0000001402147225 */ /* 0x000fc800078e0008 */
[----:B------:R-:W-:Y:S01]  /*2770*/  IMAD.X R11, R11, 0x1, R5, P1 ;  /* 0x000000010b0b7824 */ /* 0x000fe200008e0605 */
[----:B------:R-:W-:Y:S01]  /*2780*/  LEA R8, P3, R20, R14, 0x2 ;  /* 0x0000000e14087211 */ /* 0x000fe200078610ff */
[----:B------:R-:W-:-:S05]  /*2790*/  IMAD.IADD R2, R169, 0x1, R21 ;  /* 0x00000001a9027824 */ /* 0x000fca00078e0215 */
        /* <DEDUP_REMOVED lines=8> */
.L_x_41:
[----:B------:R-:W-:Y:S05]  /*2820*/  BSYNC B1 ;  /* 0x0000000000017941 */ /* 0x000fea0003800000 */
.L_x_40:
[----:B0----5:R-:W-:Y:S01]  /*2830*/  LOP3.LUT R13, R19, 0xffffe000, RZ, 0xc0, !PT ;  /* 0xffffe000130d7812 */ /* 0x021fe200078ec0ff */
[----:B------:R-:W-:Y:S01]  /*2840*/  BSSY B1, `(.L_x_42) ;  /* 0x0000009000017945 */ /* 0x000fe20003800000 */
[----:B------:R-:W-:-:S03]  /*2850*/  ISETP.GT.AND P1, PT, R0, 0x8, PT ;  /* 0x000000080000780c */ /* 0x000fc60003f24270 */
[----:B------:R-:W-:Y:S01]  /*2860*/  FMUL R2, R13, R154 ;  /* 0x0000009a0d027220 */ /* 0x000fe20000400000 */
[----:B------:R-:W-:-:S03]  /*2870*/  ISETP.GT.AND P2, PT, R3, RZ, P1 ;  /* 0x000000ff0300720c */ /* 0x000fc60000f44270 */
[----:B------:R-:W-:-:S05]  /*2880*/  FFMA R27, R27, R153, R2 ;  /* 0x000000991b1b7223 */ /* 0x000fca0000000002 */
[----:B------:R-:W-:-:S05]  /*2890*/  F2FP.TF32.F32.PACK_B R27, R27 ;  /* 0x0000001bff1b723e */ /* 0x000fca00024050ff */
[----:B------:R0:W-:Y:S01]  /*28a0*/  @P0 STG.E desc[UR36][R10.64+0x4], R27 ;  /* 0x0000041b0a000986 */ /* 0x0001e2000c101924 */
[----:B------:R-:W-:Y:S05]  /*28b0*/  @!P2 BRA `(.L_x_43) ;  /* 0x000000000004a947 */ /* 0x000fea0003800000 */
[----:B------:R3:W5:Y:S02]  /*28c0*/  LDG.E.LTC128B R19, desc[UR36][R6.64+0x20] ;  /* 0x0000202406137981 */ /* 0x000764000c1e1920 */
.L_x_43:
[----:B------:R-:W-:Y:S05]  /*28d0*/  BSYNC B1 ;  /* 0x0000000000017941 */ /* 0x000fea0003800000 */
.L_x_42:
[----:B-----5:R-:W-:Y:S01]  /*28e0*/  LOP3.LUT R13, R19, 0xffffe000, RZ, 0xc0, !PT ;  /* 0xffffe000130d7812 */ /* 0x020fe200078ec0ff */
        /* <DEDUP_REMOVED lines=9> */
.L_x_45:
[----:B------:R-:W-:Y:S05]  /*2980*/  BSYNC B1 ;  /* 0x0000000000017941 */ /* 0x000fea0003800000 */
.L_x_44:
[----:B----45:R-:W-:Y:S01]  /*2990*/  LOP3.LUT R13, R19, 0xffffe000, RZ, 0xc0, !PT ;  /* 0xffffe000130d7812 */ /* 0x030fe200078ec0ff */
[----:B------:R-:W-:Y:S01]  /*29a0*/  BSSY B1, `(.L_x_46) ;  /* 0x0000008000017945 */ /* 0x000fe20003800000 */
[----:B------:R-:W-:-:S03]  /*29b0*/  ISETP.GT.AND P1, PT, R3, 0x8, P1 ;  /* 0x000000080300780c */ /* 0x000fc60000f24270 */
[----:B------:R-:W-:-:S04]  /*29c0*/  FMUL R2, R13, R154 ;  /* 0x0000009a0d027220 */ /* 0x000fc80000400000 */
[----:B------:R-:W-:-:S05]  /*29d0*/  FFMA R29, R29, R153, R2 ;  /* 0x000000991d1d7223 */ /* 0x000fca0000000002 */
[----:B------:R-:W-:-:S05]  /*29e0*/  F2FP.TF32.F32.PACK_B R29, R29 ;  /* 0x0000001dff1d723e */ /* 0x000fca00024050ff */
[----:B------:R4:W-:Y:S01]  /*29f0*/  @P3 STG.E desc[UR36][R4.64+0x24], R29 ;  /* 0x0000241d04003986 */ /* 0x0009e2000c101924 */
[----:B------:R-:W-:Y:S05]  /*2a00*/  @!P1 BRA `(.L_x_47) ;  /* 0x0000000000049947 */ /* 0x000fea0003800000 */
[----:B------:R0:W5:Y:S02]  /*2a10*/  LDG.E.LTC128B R19, desc[UR36][R8.64+0x20] ;  /* 0x0000202408137981 */ /* 0x000164000c1e1920 */
.L_x_47:
[----:B------:R-:W-:Y:S05]  /*2a20*/  BSYNC B1 ;  /* 0x0000000000017941 */ /* 0x000fea0003800000 */
.L_x_46:
[----:B-----5:R-:W-:Y:S01]  /*2a30*/  LOP3.LUT R13, R19, 0xffffe000, RZ, 0xc0, !PT ;  /* 0xffffe000130d7812 */ /* 0x020fe200078ec0ff */
        /* <DEDUP_REMOVED lines=8> */
.L_x_49:
[----:B------:R-:W-:Y:S05]  /*2ac0*/  BSYNC B1 ;  /* 0x0000000000017941 */ /* 0x000fea0003800000 */
.L_x_48:
        /* <DEDUP_REMOVED lines=10> */
.L_x_51:
[----:B------:R-:W-:Y:S05]  /*2b70*/  BSYNC B1 ;  /* 0x0000000000017941 */ /* 0x000fea0003800000 */
.L_x_50:
        /* <DEDUP_REMOVED lines=10> */
.L_x_53:
[----:B------:R-:W-:Y:S05]  /*2c20*/  BSYNC B1 ;  /* 0x0000000000017941 */ /* 0x000fea0003800000 */
.L_x_52:
[----:B0----5:R-:W-:Y:S01]  /*2c30*/  LOP3.LUT R13, R19, 0xffffe000, RZ, 0xc0, !PT ;  /* 0xffffe000130d7812 */ /* 0x021fe200078ec0ff */
        /* <DEDUP_REMOVED lines=8> */
.L_x_55:
[----:B------:R-:W-:Y:S05]  /*2cc0*/  BSYNC B1 ;  /* 0x0000000000017941 */ /* 0x000fea0003800000 */
.L_x_54:
        /* <DEDUP_REMOVED lines=9> */
.L_x_57:
[----:B------:R-:W-:Y:S05]  /*2d60*/  BSYNC B1 ;  /* 0x0000000000017941 */ /* 0x000fea0003800000 */
.L_x_56:
        /* <DEDUP_REMOVED lines=10> */
.L_x_59:
[----:B------:R-:W-:Y:S05]  /*2e10*/  BSYNC B1 ;  /* 0x0000000000017941 */ /* 0x000fea0003800000 */
.L_x_58:
        /* <DEDUP_REMOVED lines=10> */
.L_x_61:
[----:B------:R-:W-:Y:S05]  /*2ec0*/  BSYNC B1 ;  /* 0x0000000000017941 */ /* 0x000fea0003800000 */
.L_x_60:
        /* <DEDUP_REMOVED lines=9> */
.L_x_63:
[----:B------:R-:W-:Y:S05]  /*2f60*/  BSYNC B1 ;  /* 0x0000000000017941 */ /* 0x000fea0003800000 */
.L_x_62:
        /* <DEDUP_REMOVED lines=9> */
.L_x_65:
[----:B------:R-:W-:Y:S05]  /*3000*/  BSYNC B1 ;  /* 0x0000000000017941 */ /* 0x000fea0003800000 */
.L_x_64:
        /* <DEDUP_REMOVED lines=10> */
.L_x_67:
[----:B------:R-:W-:Y:S05]  /*30b0*/  BSYNC B1 ;  /* 0x0000000000017941 */ /* 0x000fea0003800000 */
.L_x_66:
        /* <DEDUP_REMOVED lines=10> */
.L_x_69:
[----:B------:R-:W-:Y:S05]  /*3160*/  BSYNC B1 ;  /* 0x0000000000017941 */ /* 0x000fea0003800000 */
.L_x_68:
        /* <DEDUP_REMOVED lines=9> */
.L_x_71:
[----:B------:R-:W-:Y:S05]  /*3200*/  BSYNC B1 ;  /* 0x0000000000017941 */ /* 0x000fea0003800000 */
.L_x_70:
        /* <DEDUP_REMOVED lines=9> */
.L_x_73:
[----:B------:R-:W-:Y:S05]  /*32a0*/  BSYNC B1 ;  /* 0x0000000000017941 */ /* 0x000fea0003800000 */
.L_x_72:
        /* <DEDUP_REMOVED lines=10> */
.L_x_75:
[----:B------:R-:W-:Y:S05]  /*3350*/  BSYNC B1 ;  /* 0x0000000000017941 */ /* 0x000fea0003800000 */
.L_x_74:
        /* <DEDUP_REMOVED lines=10> */
.L_x_77:
[----:B------:R-:W-:Y:S05]  /*3400*/  BSYNC B1 ;  /* 0x0000000000017941 */ /* 0x000fea0003800000 */
.L_x_76:
        /* <DEDUP_REMOVED lines=9> */
.L_x_79:
[----:B------:R-:W-:Y:S05]  /*34a0*/  BSYNC B1 ;  /* 0x0000000000017941 */ /* 0x000fea0003800000 */
.L_x_78:
        /* <DEDUP_REMOVED lines=9> */
.L_x_81:
[----:B------:R-:W-:Y:S05]  /*3540*/  BSYNC B1 ;  /* 0x0000000000017941 */ /* 0x000fea0003800000 */
.L_x_80:
        /* <DEDUP_REMOVED lines=10> */
.L_x_83:
[----:B------:R-:W-:Y:S05]  /*35f0*/  BSYNC B1 ;  /* 0x0000000000017941 */ /* 0x000fea0003800000 */
.L_x_82:
        /* <DEDUP_REMOVED lines=10> */
.L_x_85:
[----:B------:R-:W-:Y:S05]  /*36a0*/  BSYNC B1 ;  /* 0x0000000000017941 */ /* 0x000fea0003800000 */
.L_x_84:
        /* <DEDUP_REMOVED lines=9> */
.L_x_87:
[----:B------:R-:W-:Y:S05]  /*3740*/  BSYNC B1 ;  /* 0x0000000000017941 */ /* 0x000fea0003800000 */
.L_x_86:
        /* <DEDUP_REMOVED lines=9> */
.L_x_89:
[----:B------:R-:W-:Y:S05]  /*37e0*/  BSYNC B1 ;  /* 0x0000000000017941 */ /* 0x000fea0003800000 */
.L_x_88:
        /* <DEDUP_REMOVED lines=10> */
.L_x_91:
[----:B------:R-:W-:Y:S05]  /*3890*/  BSYNC B1 ;  /* 0x0000000000017941 */ /* 0x000fea0003800000 */
.L_x_90:
        /* <DEDUP_REMOVED lines=10> */
.L_x_93:
[----:B------:R-:W-:Y:S05]  /*3940*/  BSYNC B1 ;  /* 0x0000000000017941 */ /* 0x000fea0003800000 */
.L_x_92:
        /* <DEDUP_REMOVED lines=9> */
.L_x_95:
[----:B------:R-:W-:Y:S05]  /*39e0*/  BSYNC B1 ;  /* 0x0000000000017941 */ /* 0x000fea0003800000 */
.L_x_94:
        /* <DEDUP_REMOVED lines=9> */
.L_x_97:
[----:B------:R-:W-:Y:S05]  /*3a80*/  BSYNC B1 ;  /* 0x0000000000017941 */ /* 0x000fea0003800000 */
.L_x_96:
        /* <DEDUP_REMOVED lines=10> */
.L_x_99:
[----:B------:R-:W-:Y:S05]  /*3b30*/  BSYNC B1 ;  /* 0x0000000000017941 */ /* 0x000fea0003800000 */
.L_x_98:
        /* <DEDUP_REMOVED lines=10> */
.L_x_101:
[----:B------:R-:W-:Y:S05]  /*3be0*/  BSYNC B1 ;  /* 0x0000000000017941 */ /* 0x000fea0003800000 */
.L_x_100:
        /* <DEDUP_REMOVED lines=9> */
.L_x_103:
[----:B------:R-:W-:Y:S05]  /*3c80*/  BSYNC B1 ;  /* 0x0000000000017941 */ /* 0x000fea0003800000 */
.L_x_102:
        /* <DEDUP_REMOVED lines=9> */
.L_x_105:
[----:B------:R-:W-:Y:S05]  /*3d20*/  BSYNC B1 ;  /* 0x0000000000017941 */ /* 0x000fea0003800000 */
.L_x_104:
        /* <DEDUP_REMOVED lines=10> */
.L_x_107:
[----:B------:R-:W-:Y:S05]  /*3dd0*/  BSYNC B1 ;  /* 0x0000000000017941 */ /* 0x000fea0003800000 */
.L_x_106:
        /* <DEDUP_REMOVED lines=10> */
.L_x_109:
[----:B------:R-:W-:Y:S05]  /*3e80*/  BSYNC B1 ;  /* 0x0000000000017941 */ /* 0x000fea0003800000 */
.L_x_108:
        /* <DEDUP_REMOVED lines=9> */
.L_x_111:
[----:B------:R-:W-:Y:S05]  /*3f20*/  BSYNC B1 ;  /* 0x0000000000017941 */ /* 0x000fea0003800000 */
.L_x_110:
        /* <DEDUP_REMOVED lines=9> */
.L_x_113:
[----:B------:R-:W-:Y:S05]  /*3fc0*/  BSYNC B1 ;  /* 0x0000000000017941 */ /* 0x000fea0003800000 */
.L_x_112:
        /* <DEDUP_REMOVED lines=10> */
.L_x_115:
[----:B------:R-:W-:Y:S05]  /*4070*/  BSYNC B1 ;  /* 0x0000000000017941 */ /* 0x000fea0003800000 */
.L_x_114:
        /* <DEDUP_REMOVED lines=10> */
.L_x_117:
[----:B------:R-:W-:Y:S05]  /*4120*/  BSYNC B1 ;  /* 0x0000000000017941 */ /* 0x000fea0003800000 */
.L_x_116:
        /* <DEDUP_REMOVED lines=9> */
.L_x_119:
[----:B------:R-:W-:Y:S05]  /*41c0*/  BSYNC B1 ;  /* 0x0000000000017941 */ /* 0x000fea0003800000 */
.L_x_118:
        /* <DEDUP_REMOVED lines=9> */
.L_x_121:
[----:B------:R-:W-:Y:S05]  /*4260*/  BSYNC B1 ;  /* 0x0000000000017941 */ /* 0x000fea0003800000 */
.L_x_120:
        /* <DEDUP_REMOVED lines=10> */
.L_x_123:
[----:B------:R-:W-:Y:S05]  /*4310*/  BSYNC B1 ;  /* 0x0000000000017941 */ /* 0x000fea0003800000 */
.L_x_122:
        /* <DEDUP_REMOVED lines=10> */
.L_x_125:
[----:B------:R-:W-:Y:S05]  /*43c0*/  BSYNC B1 ;  /* 0x0000000000017941 */ /* 0x000fea0003800000 */
.L_x_124:
        /* <DEDUP_REMOVED lines=9> */
.L_x_127:
[----:B------:R-:W-:Y:S05]  /*4460*/  BSYNC B1 ;  /* 0x0000000000017941 */ /* 0x000fea0003800000 */
.L_x_126:
        /* <DEDUP_REMOVED lines=9> */
.L_x_129:
[----:B------:R-:W-:Y:S05]  /*4500*/  BSYNC B1 ;  /* 0x0000000000017941 */ /* 0x000fea0003800000 */
.L_x_128:
        /* <DEDUP_REMOVED lines=10> */
.L_x_131:
[----:B------:R-:W-:Y:S05]  /*45b0*/  BSYNC B1 ;  /* 0x0000000000017941 */ /* 0x000fea0003800000 */
.L_x_130:
        /* <DEDUP_REMOVED lines=10> */
.L_x_133:
[----:B------:R-:W-:Y:S05]  /*4660*/  BSYNC B1 ;  /* 0x0000000000017941 */ /* 0x000fea0003800000 */
.L_x_132:
        /* <DEDUP_REMOVED lines=9> */
.L_x_135:
[----:B------:R-:W-:Y:S05]  /*4700*/  BSYNC B1 ;  /* 0x0000000000017941 */ /* 0x000fea0003800000 */
.L_x_134:
        /* <DEDUP_REMOVED lines=9> */
.L_x_137:
[----:B------:R-:W-:Y:S05]  /*47a0*/  BSYNC B1 ;  /* 0x0000000000017941 */ /* 0x000fea0003800000 */
.L_x_136:
        /* <DEDUP_REMOVED lines=10> */
.L_x_139:
[----:B------:R-:W-:Y:S05]  /*4850*/  BSYNC B1 ;  /* 0x0000000000017941 */ /* 0x000fea0003800000 */
.L_x_138:
        /* <DEDUP_REMOVED lines=10> */
.L_x_141:
[----:B------:R-:W-:Y:S05]  /*4900*/  BSYNC B1 ;  /* 0x0000000000017941 */ /* 0x000fea0003800000 */
.L_x_140:
        /* <DEDUP_REMOVED lines=9> */
.L_x_143:
[----:B------:R-:W-:Y:S05]  /*49a0*/  BSYNC B1 ;  /* 0x0000000000017941 */ /* 0x000fea0003800000 */
.L_x_142:
        /* <DEDUP_REMOVED lines=9> */
.L_x_145:
[----:B------:R-:W-:Y:S05]  /*4a40*/  BSYNC B1 ;  /* 0x0000000000017941 */ /* 0x000fea0003800000 */
.L_x_144:
        /* <DEDUP_REMOVED lines=10> */
.L_x_147:
[----:B------:R-:W-:Y:S05]  /*4af0*/  BSYNC B1 ;  /* 0x0000000000017941 */ /* 0x000fea0003800000 */
.L_x_146:
        /* <DEDUP_REMOVED lines=10> */
.L_x_149:
[----:B------:R-:W-:Y:S05]  /*4ba0*/  BSYNC B1 ;  /* 0x0000000000017941 */ /* 0x000fea0003800000 */
.L_x_148:
        /* <DEDUP_REMOVED lines=9> */
.L_x_151:
[----:B------:R-:W-:Y:S05]  /*4c40*/  BSYNC B1 ;  /* 0x0000000000017941 */ /* 0x000fea0003800000 */
.L_x_150:
        /* <DEDUP_REMOVED lines=9> */
.L_x_153:
[----:B------:R-:W-:Y:S05]  /*4ce0*/  BSYNC B1 ;  /* 0x0000000000017941 */ /* 0x000fea0003800000 */
.L_x_152:
        /* <DEDUP_REMOVED lines=10> */
.L_x_155:
[----:B------:R-:W-:Y:S05]  /*4d90*/  BSYNC B1 ;  /* 0x0000000000017941 */ /* 0x000fea0003800000 */
.L_x_154:
        /* <DEDUP_REMOVED lines=10> */
.L_x_157:
[----:B------:R-:W-:Y:S05]  /*4e40*/  BSYNC B1 ;  /* 0x0000000000017941 */ /* 0x000fea0003800000 */
.L_x_156:
        /* <DEDUP_REMOVED lines=9> */
.L_x_159:
[----:B------:R-:W-:Y:S05]  /*4ee0*/  BSYNC B1 ;  /* 0x0000000000017941 */ /* 0x000fea0003800000 */
.L_x_158:
        /* <DEDUP_REMOVED lines=9> */
.L_x_161:
[----:B------:R-:W-:Y:S05]  /*4f80*/  BSYNC B1 ;  /* 0x0000000000017941 */ /* 0x000fea0003800000 */
.L_x_160:
        /* <DEDUP_REMOVED lines=10> */
.L_x_163:
[----:B------:R-:W-:Y:S05]  /*5030*/  BSYNC B1 ;  /* 0x0000000000017941 */ /* 0x000fea0003800000 */
.L_x_162:
        /* <DEDUP_REMOVED lines=10> */
.L_x_165:
[----:B------:R-:W-:Y:S05]  /*50e0*/  BSYNC B1 ;  /* 0x0000000000017941 */ /* 0x000fea0003800000 */
.L_x_164:
        /* <DEDUP_REMOVED lines=9> */
.L_x_167:
[----:B------:R-:W-:Y:S05]  /*5180*/  BSYNC B1 ;  /* 0x0000000000017941 */ /* 0x000fea0003800000 */
.L_x_166:
        /* <DEDUP_REMOVED lines=9> */
.L_x_169:
[----:B------:R-:W-:Y:S05]  /*5220*/  BSYNC B1 ;  /* 0x0000000000017941 */ /* 0x000fea0003800000 */
.L_x_168:
        /* <DEDUP_REMOVED lines=10> */
.L_x_171:
[----:B------:R-:W-:Y:S05]  /*52d0*/  BSYNC B1 ;  /* 0x0000000000017941 */ /* 0x000fea0003800000 */
.L_x_170:
        /* <DEDUP_REMOVED lines=10> */
.L_x_173:
[----:B------:R-:W-:Y:S05]  /*5380*/  BSYNC B1 ;  /* 0x0000000000017941 */ /* 0x000fea0003800000 */
.L_x_172:
        /* <DEDUP_REMOVED lines=9> */
.L_x_175:
[----:B------:R-:W-:Y:S05]  /*5420*/  BSYNC B1 ;  /* 0x0000000000017941 */ /* 0x000fea0003800000 */
.L_x_174:
        /* <DEDUP_REMOVED lines=9> */
.L_x_177:
[----:B------:R-:W-:Y:S05]  /*54c0*/  BSYNC B1 ;  /* 0x0000000000017941 */ /* 0x000fea0003800000 */
.L_x_176:
        /* <DEDUP_REMOVED lines=10> */
.L_x_179:
[----:B------:R-:W-:Y:S05]  /*5570*/  BSYNC B1 ;  /* 0x0000000000017941 */ /* 0x000fea0003800000 */
.L_x_178:
        /* <DEDUP_REMOVED lines=10> */
.L_x_181:
[----:B------:R-:W-:Y:S05]  /*5620*/  BSYNC B1 ;  /* 0x0000000000017941 */ /* 0x000fea0003800000 */
.L_x_180:
        /* <DEDUP_REMOVED lines=9> */
.L_x_183:
[----:B------:R-:W-:Y:S05]  /*56c0*/  BSYNC B1 ;  /* 0x0000000000017941 */ /* 0x000fea0003800000 */
.L_x_182:
        /* <DEDUP_REMOVED lines=9> */
.L_x_185:
[----:B------:R-:W-:Y:S05]  /*5760*/  BSYNC B1 ;  /* 0x0000000000017941 */ /* 0x000fea0003800000 */
.L_x_184:
        /* <DEDUP_REMOVED lines=10> */
.L_x_187:
[----:B------:R-:W-:Y:S05]  /*5810*/  BSYNC B1 ;  /* 0x0000000000017941 */ /* 0x000fea0003800000 */
.L_x_186:
        /* <DEDUP_REMOVED lines=10> */
.L_x_189:
[----:B------:R-:W-:Y:S05]  /*58c0*/  BSYNC B1 ;  /* 0x0000000000017941 */ /* 0x000fea0003800000 */
.L_x_188:
        /* <DEDUP_REMOVED lines=9> */
.L_x_191:
[----:B------:R-:W-:Y:S05]  /*5960*/  BSYNC B1 ;  /* 0x0000000000017941 */ /* 0x000fea0003800000 */
.L_x_190:
        /* <DEDUP_REMOVED lines=9> */
.L_x_193:
[----:B------:R-:W-:Y:S05]  /*5a00*/  BSYNC B1 ;  /* 0x0000000000017941 */ /* 0x000fea0003800000 */
.L_x_192:
        /* <DEDUP_REMOVED lines=10> */
.L_x_195:
[----:B------:R-:W-:Y:S05]  /*5ab0*/  BSYNC B1 ;  /* 0x0000000000017941 */ /* 0x000fea0003800000 */
.L_x_194:
        /* <DEDUP_REMOVED lines=10> */
.L_x_197:
[----:B------:R-:W-:Y:S05]  /*5b60*/  BSYNC B1 ;  /* 0x0000000000017941 */ /* 0x000fea0003800000 */
.L_x_196:
        /* <DEDUP_REMOVED lines=9> */
.L_x_199:
[----:B------:R-:W-:Y:S05]  /*5c00*/  BSYNC B1 ;  /* 0x0000000000017941 */ /* 0x000fea0003800000 */
.L_x_198:
        /* <DEDUP_REMOVED lines=9> */
.L_x_201:
[----:B------:R-:W-:Y:S05]  /*5ca0*/  BSYNC B1 ;  /* 0x0000000000017941 */ /* 0x000fea0003800000 */
.L_x_200:
        /* <DEDUP_REMOVED lines=10> */
.L_x_203:
[----:B------:R-:W-:Y:S05]  /*5d50*/  BSYNC B1 ;  /* 0x0000000000017941 */ /* 0x000fea0003800000 */
.L_x_202:
        /* <DEDUP_REMOVED lines=10> */
.L_x_205:
[----:B------:R-:W-:Y:S05]  /*5e00*/  BSYNC B1 ;  /* 0x0000000000017941 */ /* 0x000fea0003800000 */
.L_x_204:
        /* <DEDUP_REMOVED lines=9> */
.L_x_207:
[----:B------:R-:W-:Y:S05]  /*5ea0*/  BSYNC B1 ;  /* 0x0000000000017941 */ /* 0x000fea0003800000 */
.L_x_206:
        /* <DEDUP_REMOVED lines=9> */
.L_x_209:
[----:B------:R-:W-:Y:S05]  /*5f40*/  BSYNC B1 ;  /* 0x0000000000017941 */ /* 0x000fea0003800000 */
.L_x_208:
        /* <DEDUP_REMOVED lines=10> */
.L_x_211:
[----:B------:R-:W-:Y:S05]  /*5ff0*/  BSYNC B1 ;  /* 0x0000000000017941 */ /* 0x000fea0003800000 */
.L_x_210:
        /* <DEDUP_REMOVED lines=10> */
.L_x_213:
[----:B------:R-:W-:Y:S05]  /*60a0*/  BSYNC B1 ;  /* 0x0000000000017941 */ /* 0x000fea0003800000 */
.L_x_212:
        /* <DEDUP_REMOVED lines=9> */
.L_x_215:
[----:B------:R-:W-:Y:S05]  /*6140*/  BSYNC B1 ;  /* 0x0000000000017941 */ /* 0x000fea0003800000 */
.L_x_214:
        /* <DEDUP_REMOVED lines=9> */
.L_x_217:
[----:B------:R-:W-:Y:S05]  /*61e0*/  BSYNC B1 ;  /* 0x0000000000017941 */ /* 0x000fea0003800000 */
.L_x_216:
        /* <DEDUP_REMOVED lines=10> */
.L_x_219:
[----:B------:R-:W-:Y:S05]  /*6290*/  BSYNC B1 ;  /* 0x0000000000017941 */ /* 0x000fea0003800000 */
.L_x_218:
        /* <DEDUP_REMOVED lines=10> */
.L_x_221:
[----:B------:R-:W-:Y:S05]  /*6340*/  BSYNC B1 ;  /* 0x0000000000017941 */ /* 0x000fea0003800000 */
.L_x_220:
        /* <DEDUP_REMOVED lines=9> */
.L_x_223:
[----:B------:R-:W-:Y:S05]  /*63e0*/  BSYNC B1 ;  /* 0x0000000000017941 */ /* 0x000fea0003800000 */
.L_x_222:
        /* <DEDUP_REMOVED lines=9> */
.L_x_225:
[----:B------:R-:W-:Y:S05]  /*6480*/  BSYNC B1 ;  /* 0x0000000000017941 */ /* 0x000fea0003800000 */
.L_x_224:
        /* <DEDUP_REMOVED lines=10> */
.L_x_227:
[----:B------:R-:W-:Y:S05]  /*6530*/  BSYNC B1 ;  /* 0x0000000000017941 */ /* 0x000fea0003800000 */
.L_x_226:
        /* <DEDUP_REMOVED lines=10> */
.L_x_229:
[----:B------:R-:W-:Y:S05]  /*65e0*/  BSYNC B1 ;  /* 0x0000000000017941 */ /* 0x000fea0003800000 */
.L_x_228:
        /* <DEDUP_REMOVED lines=9> */
.L_x_231:
[----:B------:R-:W-:Y:S05]  /*6680*/  BSYNC B1 ;  /* 0x0000000000017941 */ /* 0x000fea0003800000 */
.L_x_230:
        /* <DEDUP_REMOVED lines=9> */
.L_x_233:
[----:B------:R-:W-:Y:S05]  /*6720*/  BSYNC B1 ;  /* 0x0000000000017941 */ /* 0x000fea0003800000 */
.L_x_232:
        /* <DEDUP_REMOVED lines=10> */
.L_x_235:
[----:B------:R-:W-:Y:S05]  /*67d0*/  BSYNC B1 ;  /* 0x0000000000017941 */ /* 0x000fea0003800000 */
.L_x_234:
        /* <DEDUP_REMOVED lines=10> */
.L_x_237:
[----:B------:R-:W-:Y:S05]  /*6880*/  BSYNC B1 ;  /* 0x0000000000017941 */ /* 0x000fea0003800000 */
.L_x_236:
        /* <DEDUP_REMOVED lines=9> */
.L_x_239:
[----:B------:R-:W-:Y:S05]  /*6920*/  BSYNC B1 ;  /* 0x0000000000017941 */ /* 0x000fea0003800000 */
.L_x_238:
        /* <DEDUP_REMOVED lines=9> */
.L_x_241:
[----:B------:R-:W-:Y:S05]  /*69c0*/  BSYNC B1 ;  /* 0x0000000000017941 */ /* 0x000fea0003800000 */
.L_x_240:
        /* <DEDUP_REMOVED lines=10> */
.L_x_243:
[----:B------:R-:W-:Y:S05]  /*6a70*/  BSYNC B1 ;  /* 0x0000000000017941 */ /* 0x000fea0003800000 */
.L_x_242:
        /* <DEDUP_REMOVED lines=10> */
.L_x_245:
[----:B------:R-:W-:Y:S05]  /*6b20*/  BSYNC B1 ;  /* 0x0000000000017941 */ /* 0x000fea0003800000 */
.L_x_244:
        /* <DEDUP_REMOVED lines=9> */
.L_x_247:
[----:B------:R-:W-:Y:S05]  /*6bc0*/  BSYNC B1 ;  /* 0x0000000000017941 */ /* 0x000fea0003800000 */
.L_x_246:
        /* <DEDUP_REMOVED lines=9> */
.L_x_249:
[----:B------:R-:W-:Y:S05]  /*6c60*/  BSYNC B1 ;  /* 0x0000000000017941 */ /* 0x000fea0003800000 */
.L_x_248:
        /* <DEDUP_REMOVED lines=10> */
.L_x_251:
[----:B------:R-:W-:Y:S05]  /*6d10*/  BSYNC B1 ;  /* 0x0000000000017941 */ /* 0x000fea0003800000 */
.L_x_250:
        /* <DEDUP_REMOVED lines=10> */
.L_x_253:
[----:B------:R-:W-:Y:S05]  /*6dc0*/  BSYNC B1 ;  /* 0x0000000000017941 */ /* 0x000fea0003800000 */
.L_x_252:
        /* <DEDUP_REMOVED lines=9> */
.L_x_255:
[----:B------:R-:W-:Y:S05]  /*6e60*/  BSYNC B1 ;  /* 0x0000000000017941 */ /* 0x000fea0003800000 */
.L_x_254:
        /* <DEDUP_REMOVED lines=9> */
.L_x_257:
[----:B------:R-:W-:Y:S05]  /*6f00*/  BSYNC B1 ;  /* 0x0000000000017941 */ /* 0x000fea0003800000 */
.L_x_256:
        /* <DEDUP_REMOVED lines=10> */
.L_x_259:
[----:B------:R-:W-:Y:S05]  /*6fb0*/  BSYNC B1 ;  /* 0x0000000000017941 */ /* 0x000fea0003800000 */
.L_x_258:
        /* <DEDUP_REMOVED lines=10> */
.L_x_261:
[----:B------:R-:W-:Y:S05]  /*7060*/  BSYNC B1 ;  /* 0x0000000000017941 */ /* 0x000fea0003800000 */
.L_x_260:
        /* <DEDUP_REMOVED lines=9> */
.L_x_263:
[----:B------:R-:W-:Y:S05]  /*7100*/  BSYNC B1 ;  /* 0x0000000000017941 */ /* 0x000fea0003800000 */
.L_x_262:
        /* <DEDUP_REMOVED lines=9> */
.L_x_265:
[----:B------:R-:W-:Y:S05]  /*71a0*/  BSYNC B1 ;  /* 0x0000000000017941 */ /* 0x000fea0003800000 */
.L_x_264:
        /* <DEDUP_REMOVED lines=10> */
.L_x_267:
[----:B------:R-:W-:Y:S05]  /*7250*/  BSYNC B1 ;  /* 0x0000000000017941 */ /* 0x000fea0003800000 */
.L_x_266:
        /* <DEDUP_REMOVED lines=10> */
.L_x_269:
[----:B------:R-:W-:Y:S05]  /*7300*/  BSYNC B1 ;  /* 0x0000000000017941 */ /* 0x000fea0003800000 */
.L_x_268:
        /* <DEDUP_REMOVED lines=9> */
.L_x_271:
[----:B------:R-:W-:Y:S05]  /*73a0*/  BSYNC B1 ;  /* 0x0000000000017941 */ /* 0x000fea0003800000 */
.L_x_270:
        /* <DEDUP_REMOVED lines=9> */
.L_x_273:
[----:B------:R-:W-:Y:S05]  /*7440*/  BSYNC B1 ;  /* 0x0000000000017941 */ /* 0x000fea0003800000 */
.L_x_272:
        /* <DEDUP_REMOVED lines=10> */
.L_x_275:
[----:B------:R-:W-:Y:S05]  /*74f0*/  BSYNC B1 ;  /* 0x0000000000017941 */ /* 0x000fea0003800000 */
.L_x_274:
        /* <DEDUP_REMOVED lines=10> */
.L_x_277:
[----:B------:R-:W-:Y:S05]  /*75a0*/  BSYNC B1 ;  /* 0x0000000000017941 */ /* 0x000fea0003800000 */
.L_x_276:
        /* <DEDUP_REMOVED lines=9> */
.L_x_279:
[----:B------:R-:W-:Y:S05]  /*7640*/  BSYNC B1 ;  /* 0x0000000000017941 */ /* 0x000fea0003800000 */
.L_x_278:
        /* <DEDUP_REMOVED lines=9> */
.L_x_281:
[----:B------:R-:W-:Y:S05]  /*76e0*/  BSYNC B1 ;  /* 0x0000000000017941 */ /* 0x000fea0003800000 */
.L_x_280:
        /* <DEDUP_REMOVED lines=10> */
.L_x_283:
[----:B------:R-:W-:Y:S05]  /*7790*/  BSYNC B1 ;  /* 0x0000000000017941 */ /* 0x000fea0003800000 */
.L_x_282:
        /* <DEDUP_REMOVED lines=10> */
.L_x_285:
[----:B------:R-:W-:Y:S05]  /*7840*/  BSYNC B1 ;  /* 0x0000000000017941 */ /* 0x000fea0003800000 */
.L_x_284:
[----:B01-3-5:R-:W-:Y:S01]  /*7850*/  LOP3.LUT R7, R19, 0xffffe000, RZ, 0xc0, !PT ;  /* 0xffffe00013077812 */ /* 0x02bfe200078ec0ff */
        /* <DEDUP_REMOVED lines=8> */
.L_x_287:
[----:B------:R-:W-:Y:S05]  /*78e0*/  BSYNC B1 ;  /* 0x0000000000017941 */ /* 0x000fea0003800000 */
.L_x_286:
[----:B0---45:R-:W-:Y:S01]  /*78f0*/  LOP3.LUT R5, R19, 0xffffe000, RZ, 0xc0, !PT ;  /* 0xffffe00013057812 */ /* 0x031fe200078ec0ff */
[----:B------:R-:W-:Y:S01]  /*7900*/  @P1 IMAD.MOV.U32 R4, RZ, RZ, R10 ;  /* 0x000000ffff041224 */ /* 0x000fe200078e000a */
[----:B------:R-:W-:Y:S01]  /*7910*/  ISETP.GT.AND P0, PT, R3, 0x8, P0 ;  /* 0x000000080300780c */ /* 0x000fe20000704270 */
[----:B------:R-:W-:Y:S02]  /*7920*/  BSSY B1, `(.L_x_288) ;  /* 0x0000008000017945 */ /* 0x000fe40003800000 */
[----:B------:R-:W-:-:S04]  /*7930*/  FMUL R5, R5, R154 ;  /* 0x0000009a05057220 */ /* 0x000fc80000400000 */
[----:B------:R-:W-:Y:S01]  /*7940*/  FFMA R7, R150, R153, R5 ;  /* 0x0000009996077223 */ /* 0x000fe20000000005 */
[----:B------:R-:W-:-:S04]  /*7950*/  @P1 IMAD.MOV.U32 R5, RZ, RZ, R11 ;  /* 0x000000ffff051224 */ /* 0x000fc800078e000b */
[----:B------:R-:W-:-:S05]  /*7960*/  F2FP.TF32.F32.PACK_B R7, R7 ;  /* 0x00000007ff07723e */ /* 0x000fca00024050ff */
[----:B------:R0:W-:Y:S01]  /*7970*/  @P1 STG.E desc[UR36][R4.64+0x3e0], R7 ;  /* 0x0003e00704001986 */ /* 0x0001e2000c101924 */
[----:B------:R-:W-:Y:S05]  /*7980*/  @!P0 BRA `(.L_x_289) ;  /* 0x0000000000048947 */ /* 0x000fea0003800000 */
[----:B------:R3:W5:Y:S02]  /*7990*/  LDG.E.LTC128B R19, desc[UR36][R8.64+0x3e4] ;  /* 0x0003e42408137981 */ /* 0x000764000c1e1920 */
.L_x_289:
[----:B------:R-:W-:Y:S05]  /*79a0*/  BSYNC B1 ;  /* 0x0000000000017941 */ /* 0x000fea0003800000 */
.L_x_288:
[----:B------:R-:W-:Y:S05]  /*79b0*/  @!P0 BRA `(.L_x_290) ;  /* 0x0000002400408947 */ /* 0x000fea0003800000 */
[----:B-----5:R-:W-:-:S05]  /*79c0*/  LOP3.LUT R19, R19, 0xffffe000, RZ, 0xc0, !PT ;  /* 0xffffe00013137812 */ /* 0x020fca00078ec0ff */
[----:B------:R-:W-:-:S04]  /*79d0*/  FMUL R0, R19, R154 ;  /* 0x0000009a13007220 */ /* 0x000fc80000400000 */
[----:B------:R-:W-:-:S05]  /*79e0*/  FFMA R151, R151, R153, R0 ;  /* 0x0000009997977223 */ /* 0x000fca0000000000 */
[----:B------:R-:W-:-:S05]  /*79f0*/  F2FP.TF32.F32.PACK_B R151, R151 ;  /* 0x00000097ff97723e */ /* 0x000fca00024050ff */
[----:B------:R4:W-:Y:S01]  /*7a00*/  STG.E desc[UR36][R10.64+0x3e4], R151 ;  /* 0x0003e4970a007986 */ /* 0x0009e2000c101924 */
[----:B------:R-:W-:Y:S05]  /*7a10*/  BRA `(.L_x_290) ;  /* 0x0000002400287947 */ /* 0x000fea0003800000 */
.L_x_37:
[----:B------:R-:W-:Y:S01]  /*7a20*/  ISETP.GT.AND P3, PT, R0, 0x1, PT ;  /* 0x000000010000780c */ /* 0x000fe20003f64270 */
[----:B------:R-:W-:Y:S01]  /*7a30*/  ULDC.64 UR4, c[0x0][0x5c0] ;  /* 0x0001700000047ab9 */ /* 0x000fe20000000a00 */
[-C--:B------:R-:W-:Y:S01]  /*7a40*/  FMUL R9, R24, R153.reuse ;  /* 0x0000009918097220 */ /* 0x080fe20000400000 */
[----:B------:R-:W-:Y:S01]  /*7a50*/  LEA R4, P1, R168, UR4, 0x2 ;  /* 0x00000004a8047c11 */ /* 0x000fe2000f8210ff */
[-C--:B------:R-:W-:Y:S01]  /*7a60*/  FMUL R25, R25, R153.reuse ;  /* 0x0000009919197220 */ /* 0x080fe20000400000 */
[C---:B------:R-:W-:Y:S01]  /*7a70*/  ISETP.GT.AND P0, PT, R3.reuse, RZ, P3 ;  /* 0x000000ff0300720c */ /* 0x040fe20001f04270 */
[-C--:B------:R-:W-:Y:S01]  /*7a80*/  FMUL R13, R26, R153.reuse ;  /* 0x000000991a0d7220 */ /* 0x080fe20000400000 */
[----:B------:R-:W-:Y:S01]  /*7a90*/  ISETP.GT.AND P2, PT, R3, 0x8, P2 ;  /* 0x000000080300780c */ /* 0x000fe20001744270 */
[-C--:B------:R-:W-:Y:S01]  /*7aa0*/  FMUL R27, R27, R153.reuse ;  /* 0x000000991b1b7220 */ /* 0x080fe20000400000 */
[----:B------:R-:W-:Y:S01]  /*7ab0*/  LEA.HI.X R5, R168, UR5, R179, 0x2, P1 ;  /* 0x00000005a8057c11 */ /* 0x000fe200088f14b3 */
[----:B------:R-:W-:Y:S01]  /*7ac0*/  FMUL R29, R29, R153 ;  /* 0x000000991d1d7220 */ /* 0x000fe20000400000 */
[----:B------:R-:W-:Y:S01]  /*7ad0*/  F2FP.TF32.F32.PACK_B R9, R9 ;  /* 0x00000009ff09723e */ /* 0x000fe200024050ff */
[-C--:B------:R-:W-:Y:S01]  /*7ae0*/  FMUL R31, R31, R153.reuse ;  /* 0x000000991f1f7220 */ /* 0x080fe20000400000 */
[C---:B------:R-:W-:Y:S01]  /*7af0*/  SHF.L.U64.HI R11, R10.reuse, 0x5, R11 ;  /* 0x000000050a0b7819 */ /* 0x040fe2000001020b */
[----:B------:R-:W-:Y:S01]  /*7b00*/  FMUL R33, R33, R153 ;  /* 0x0000009921217220 */ /* 0x000fe20000400000 */
[----:B------:R-:W-:Y:S01]  /*7b10*/  LEA R6, P1, R10, R4, 0x5 ;  /* 0x000000040a067211 */ /* 0x000fe200078228ff */
[----:B------:R0:W-:Y:S01]  /*7b20*/  @P4 STG.E desc[UR36][R4.64], R9 ;  /* 0x0000000904004986 */ /* 0x0001e2000c101924 */
[----:B------:R-:W-:Y:S01]  /*7b30*/  F2FP.TF32.F32.PACK_B R25, R25 ;  /* 0x00000019ff19723e */ /* 0x000fe200024050ff */
[----:B------:R-:W-:Y:S01]  /*7b40*/  FMUL R35, R35, R153 ;  /* 0x0000009923237220 */ /* 0x000fe20000400000 */
[----:B------:R-:W-:Y:S01]  /*7b50*/  F2FP.TF32.F32.PACK_B R13, R13 ;  /* 0x0000000dff0d723e */ /* 0x000fe200024050ff */
[----:B------:R-:W-:Y:S01]  /*7b60*/  IMAD.X R7, R11, 0x1, R5, P1 ;  /* 0x000000010b077824 */ /* 0x000fe200008e0605 */
[C---:B------:R-:W-:Y:S01]  /*7b70*/  ISETP.GT.AND P4, PT, R0.reuse, 0x8, PT ;  /* 0x000000080000780c */ /* 0x040fe20003f84270 */
[----:B------:R-:W-:Y:S01]  /*7b80*/  @P0 STG.E desc[UR36][R4.64+0x4], R25 ;  /* 0x0000041904000986 */ /* 0x000fe2000c101924 */
[----:B------:R-:W-:Y:S01]  /*7b90*/  ISETP.GT.AND P0, PT, R0, 0x9, PT ;  /* 0x000000090000780c */ /* 0x000fe20003f04270 */
[-C--:B------:R-:W-:Y:S01]  /*7ba0*/  FMUL R11, R30, R153.reuse ;  /* 0x000000991e0b7220 */ /* 0x080fe20000400000 */
[C---:B------:R-:W-:Y:S01]  /*7bb0*/  ISETP.GT.AND P3, PT, R3.reuse, 0x8, P3 ;  /* 0x000000080300780c */ /* 0x040fe20001f64270 */
[----:B------:R1:W-:Y:S01]  /*7bc0*/  @P2 STG.E desc[UR36][R6.64], R13 ;  /* 0x0000000d06002986 */ /* 0x0003e2000c101924 */
[C---:B------:R-:W-:Y:S01]  /*7bd0*/  ISETP.GT.AND P1, PT, R3.reuse, RZ, P4 ;  /* 0x000000ff0300720c */ /* 0x040fe20002724270 */
[-C--:B0-----:R-:W-:Y:S01]  /*7be0*/  FMUL R9, R28, R153.reuse ;  /* 0x000000991c097220 */ /* 0x081fe20000400000 */
[----:B------:R-:W-:Y:S01]  /*7bf0*/  ISETP.GT.AND P2, PT, R3, RZ, P0 ;  /* 0x000000ff0300720c */ /* 0x000fe20000744270 */
[-C--:B------:R-:W-:Y:S01]  /*7c00*/  FMUL R37, R37, R153.reuse ;  /* 0x0000009925257220 */ /* 0x080fe20000400000 */
[----:B------:R-:W-:Y:S01]  /*7c10*/  ISETP.GT.AND P4, PT, R3, 0x8, P4 ;  /* 0x000000080300780c */ /* 0x000fe20002784270 */
[----:B------:R-:W-:Y:S01]  /*7c20*/  FMUL R39, R39, R153 ;  /* 0x0000009927277220 */ /* 0x000fe20000400000 */
[----:B------:R-:W-:Y:S01]  /*7c30*/  F2FP.TF32.F32.PACK_B R27, R27 ;  /* 0x0000001bff1b723e */ /* 0x000fe200024050ff */
[----:B------:R-:W-:Y:S01]  /*7c40*/  FMUL R41, R41, R153 ;  /* 0x0000009929297220 */ /* 0x000fe20000400000 */
[----:B------:R-:W-:Y:S01]  /*7c50*/  F2FP.TF32.F32.PACK_B R9, R9 ;  /* 0x00000009ff09723e */ /* 0x000fe200024050ff */
[----:B------:R-:W-:Y:S01]  /*7c60*/  FMUL R43, R43, R153 ;  /* 0x000000992b2b7220 */ /* 0x000fe20000400000 */
[----:B------:R-:W-:Y:S01]  /*7c70*/  F2FP.TF32.F32.PACK_B R29, R29 ;  /* 0x0000001dff1d723e */ /* 0x000fe200024050ff */
[----:B------:R-:W-:Y:S01]  /*7c80*/  @P3 STG.E desc[UR36][R6.64+0x4], R27 ;  /* 0x0000041b06003986 */ /* 0x000fe2000c101924 */
[----:B------:R-:W-:Y:S01]  /*7c90*/  F2FP.TF32.F32.PACK_B R11, R11 ;  /* 0x0000000bff0b723e */ /* 0x000fe200024050ff */
[-C--:B-1----:R-:W-:Y:S01]  /*7ca0*/  FMUL R13, R34, R153.reuse ;  /* 0x00000099220d7220 */ /* 0x082fe20000400000 */
[C---:B------:R-:W-:Y:S01]  /*7cb0*/  ISETP.GT.AND P3, PT, R0.reuse, 0x11, PT ;  /* 0x000000110000780c */ /* 0x040fe20003f64270 */
[----:B------:R0:W-:Y:S01]  /*7cc0*/  @P1 STG.E desc[UR36][R4.64+0x20], R9 ;  /* 0x0000200904001986 */ /* 0x0001e2000c101924 */
[----:B------:R-:W-:Y:S01]  /*7cd0*/  ISETP.GT.AND P0, PT, R3, 0x8, P0 ;  /* 0x000000080300780c */ /* 0x000fe20000704270 */
[----:B------:R-:W-:Y:S01]  /*7ce0*/  FMUL R45, R45, R153 ;  /* 0x000000992d2d7220 */ /* 0x000fe20000400000 */
[----:B------:R-:W-:Y:S01]  /*7cf0*/  F2FP.TF32.F32.PACK_B R31, R31 ;  /* 0x0000001fff1f723e */ /* 0x000fe200024050ff */
[----:B------:R-:W-:Y:S01]  /*7d00*/  @P2 STG.E desc[UR36][R4.64+0x24], R29 ;  /* 0x0000241d04002986 */ /* 0x000fe2000c101924 */
[----:B------:R-:W-:Y:S01]  /*7d10*/  ISETP.GT.AND P2, PT, R0, 0x10, PT ;  /* 0x000000100000780c */ /* 0x000fe20003f44270 */
[----:B------:R-:W-:Y:S01]  /*7d20*/  FMUL R47, R47, R153 ;  /* 0x000000992f2f7220 */ /* 0x000fe20000400000 */
[----:B------:R-:W-:Y:S01]  /*7d30*/  F2FP.TF32.F32.PACK_B R33, R33 ;  /* 0x00000021ff21723e */ /* 0x000fe200024050ff */
[----:B------:R1:W-:Y:S01]  /*7d40*/  @P4 STG.E desc[UR36][R6.64+0x20], R11 ;  /* 0x0000200b06004986 */ /* 0x0003e2000c101924 */
[----:B------:R-:W-:Y:S01]  /*7d50*/  ISETP.GT.AND P1, PT, R3, RZ, P2 ;  /* 0x000000ff0300720c */ /* 0x000fe20001724270 */
[-C--:B------:R-:W-:Y:S01]  /*7d60*/  FMUL R49, R49, R153.reuse ;  /* 0x0000009931317220 */ /* 0x080fe20000400000 */
[C---:B------:R-:W-:Y:S01]  /*7d70*/  ISETP.GT.AND P4, PT, R3.reuse, RZ, P3 ;  /* 0x000000ff0300720c */ /* 0x040fe20001f84270 */
[----:B0-----:R-:W-:Y:S01]  /*7d80*/  FMUL R9, R32, R153 ;  /* 0x0000009920097220 */ /* 0x001fe20000400000 */
[----:B------:R-:W-:Y:S01]  /*7d90*/  ISETP.GT.AND P2, PT, R3, 0x8, P2 ;  /* 0x000000080300780c */ /* 0x000fe20001744270 */
[----:B------:R-:W-:Y:S01]  /*7da0*/  @P0 STG.E desc[UR36][R6.64+0x24], R31 ;  /* 0x0000241f06000986 */ /* 0x000fe2000c101924 */
[----:B------:R-:W-:Y:S01]  /*7db0*/  F2FP.TF32.F32.PACK_B R13, R13 ;  /* 0x0000000dff0d723e */ /* 0x000fe200024050ff */
[----:B------:R-:W-:Y:S01]  /*7dc0*/  FMUL R51, R51, R153 ;  /* 0x0000009933337220 */ /* 0x000fe20000400000 */
[----:B------:R-:W-:Y:S01]  /*7dd0*/  F2FP.TF32.F32.PACK_B R9, R9 ;  /* 0x00000009ff09723e */ /* 0x000fe200024050ff */
[-C--:B------:R-:W-:Y:S01]  /*7de0*/  FMUL R53, R53, R153.reuse ;  /* 0x0000009935357220 */ /* 0x080fe20000400000 */
[----:B------:R-:W-:Y:S01]  /*7df0*/  ISETP.GT.AND P0, PT, R0, 0x19, PT ;  /* 0x000000190000780c */ /* 0x000fe20003f04270 */
[----:B-1----:R-:W-:Y:S01]  /*7e00*/  FMUL R11, R38, R153 ;  /* 0x00000099260b7220 */ /* 0x002fe20000400000 */
[----:B------:R-:W-:Y:S01]  /*7e10*/  ISETP.GT.AND P3, PT, R3, 0x8, P3 ;  /* 0x000000080300780c */ /* 0x000fe20001f64270 */
[----:B------:R0:W-:Y:S01]  /*7e20*/  @P1 STG.E desc[UR36][R4.64+0x40], R9 ;  /* 0x0000400904001986 */ /* 0x0001e2000c101924 */
[----:B------:R-:W-:Y:S01]  /*7e30*/  F2FP.TF32.F32.PACK_B R35, R35 ;  /* 0x00000023ff23723e */ /* 0x000fe200024050ff */
        /* <DEDUP_REMOVED lines=10> */
[-C--:B0-----:R-:W-:Y:S01]  /*7ee0*/  FMUL R9, R36, R153.reuse ;  /* 0x0000009924097220 */ /* 0x081fe20000400000 */
[----:B------:R-:W-:Y:S01]  /*7ef0*/  ISETP.GT.AND P4, PT, R3, 0x8, P4 ;  /* 0x000000080300780c */ /* 0x000fe20002784270 */
[----:B------:R-:W-:Y:S01]  /*7f00*/  @P3 STG.E desc[UR36][R6.64+0x44], R35 ;  /* 0x0000442306003986 */ /* 0x000fe2000c101924 */
[----:B------:R-:W-:Y:S01]  /*7f10*/  ISETP.GT.AND P3, PT, R0, 0x21, PT ;  /* 0x000000210000780c */ /* 0x000fe20003f64270 */
[----:B------:R-:W-:Y:S01]  /*7f20*/  FMUL R61, R61, R153 ;  /* 0x000000993d3d7220 */ /* 0x000fe20000400000 */
[----:B------:R-:W-:Y:S01]  /*7f30*/  F2FP.TF32.F32.PACK_B R9, R9 ;  /* 0x00000009ff09723e */ /* 0x000fe200024050ff */
[-C--:B------:R-:W-:Y:S01]  /*7f40*/  FMUL R63, R63, R153.reuse ;  /* 0x000000993f3f7220 */ /* 0x080fe20000400000 */
[----:B------:R-:W-:Y:S01]  /*7f50*/  ISETP.GT.AND P0, PT, R3, 0x8, P0 ;  /* 0x000000080300780c */ /* 0x000fe20000704270 */
[----:B-1----:R-:W-:Y:S01]  /*7f60*/  FMUL R13, R42, R153 ;  /* 0x000000992a0d7220 */ /* 0x002fe20000400000 */
[----:B------:R-:W-:Y:S01]  /*7f70*/  F2FP.TF32.F32.PACK_B R39, R39 ;  /* 0x00000027ff27723e */ /* 0x000fe200024050ff */
        /* <DEDUP_REMOVED lines=145> */
[C---:B------:R-:W-:Y:S01]  /*8890*/  ISETP.GT.AND P2, PT, R3.reuse, 0x8, P2 ;  /* 0x000000080300780c */ /* 0x040fe20001744270 */
[----:B------:R-:W-:Y:S01]  /*88a0*/  @P0 STG.E desc[UR36][R6.64+0x124], R63 ;  /* 0x0001243f06000986 */ /* 0x000fe2000c101924 */
[----:B------:R-:W-:Y:S01]  /*88b0*/  ISETP.GT.AND P3, PT, R3, 0x8, P3 ;  /* 0x000000080300780c */ /* 0x000fe20001f64270 */
[----:B------:R-:W-:Y:S01]  /*88c0*/  FMUL R131, R131, R153 ;  /* 0x0000009983837220 */ /* 0x000fe20000400000 */
[----:B------:R-:W-:Y:S01]  /*88d0*/  F2FP.TF32.F32.PACK_B R9, R9 ;  /* 0x00000009ff09723e */ /* 0x000fe200024050ff */
[-C--:B------:R-:W-:Y:S01]  /*88e0*/  FMUL R133, R133, R153.reuse ;  /* 0x0000009985857220 */ /* 0x080fe20000400000 */
[----:B------:R-:W-:Y:S01]  /*88f0*/  ISETP.GT.AND P0, PT, R0, 0x59, PT ;  /* 0x000000590000780c */ /* 0x000fe20003f04270 */
        /* <DEDUP_REMOVED lines=21> */
[C---:B------:R-:W-:Y:S01]  /*8a50*/  ISETP.GT.AND P0, PT, R3.reuse, 0x8, P0 ;  /* 0x000000080300780c */ /* 0x040fe20000704270 */
[----:B-1----:R-:W-:Y:S01]  /*8a60*/  FMUL R13, R74, R153 ;  /* 0x000000994a0d7220 */ /* 0x002fe20000400000 */
[----:B------:R-:W-:Y:S01]  /*8a70*/  F2FP.TF32.F32.PACK_B R87, R87 ;  /* 0x00000057ff57723e */ /* 0x000fe200024050ff */
[----:B------:R0:W-:Y:S01]  /*8a80*/  @P1 STG.E desc[UR36][R4.64+0x160], R9 ;  /* 0x0001600904001986 */ /* 0x0001e2000c101924 */
[----:B------:R-:W-:Y:S01]  /*8a90*/  ISETP.GT.AND P1, PT, R3, RZ, P3 ;  /* 0x000000ff0300720c */ /* 0x000fe20001f24270 */
[-C--:B------:R-:W-:Y:S01]  /*8aa0*/  FMUL R145, R145, R153.reuse ;  /* 0x0000009991917220 */ /* 0x080fe20000400000 */
[----:B------:R-:W-:Y:S01]  /*8ab0*/  ISETP.GT.AND P3, PT, R3, 0x8, P3 ;  /* 0x000000080300780c */ /* 0x000fe20001f64270 */
[----:B------:R-:W-:Y:S01]  /*8ac0*/  @P2 STG.E desc[UR36][R4.64+0x164], R69 ;  /* 0x0001644504002986 */ /* 0x000fe2000c101924 */
[----:B------:R-:W-:Y:S01]  /*8ad0*/  ISETP.GT.AND P2, PT, R0, 0x61, PT ;  /* 0x000000610000780c */ /* 0x000fe20003f44270 */
[----:B------:R-:W-:Y:S01]  /*8ae0*/  FMUL R147, R147, R153 ;  /* 0x0000009993937220 */ /* 0x000fe20000400000 */
[----:B------:R-:W-:Y:S01]  /*8af0*/  F2FP.TF32.F32.PACK_B R13, R13 ;  /* 0x0000000dff0d723e */ /* 0x000fe200024050ff */
[----:B------:R1:W-:Y:S01]  /*8b00*/  @P4 STG.E desc[UR36][R6.64+0x160], R11 ;  /* 0x0001600b06004986 */ /* 0x0003e2000c101924 */
[----:B------:R-:W-:Y:S01]  /*8b10*/  ISETP.GT.AND P4, PT, R3, RZ, P2 ;  /* 0x000000ff0300720c */ /* 0x000fe20001784270 */
[-C--:B------:R-:W-:Y:S01]  /*8b20*/  FMUL R149, R149, R153.reuse ;  /* 0x0000009995957220 */ /* 0x080fe20000400000 */
[----:B------:R-:W-:Y:S01]  /*8b30*/  ISETP.GT.AND P2, PT, R3, 0x8, P2 ;  /* 0x000000080300780c */ /* 0x000fe20001744270 */
[-C--:B0-----:R-:W-:Y:S01]  /*8b40*/  FMUL R9, R72, R153.reuse ;  /* 0x0000009948097220 */ /* 0x081fe20000400000 */
[----:B------:R-:W-:Y:S01]  /*8b50*/  @P0 STG.E desc[UR36][R6.64+0x164], R71 ;  /* 0x0001644706000986 */ /* 0x000fe2000c101924 */
[----:B------:R-:W-:Y:S01]  /*8b60*/  ISETP.GT.AND P0, PT, R0, 0x69, PT ;  /* 0x000000690000780c */ /* 0x000fe20003f04270 */
[----:B------:R-:W-:Y:S01]  /*8b70*/  FMUL R151, R151, R153 ;  /* 0x0000009997977220 */ /* 0x000fe20000400000 */
[----:B------:R-:W-:-:S02]  /*8b80*/  F2FP.TF32.F32.PACK_B R89, R89 ;  /* 0x00000059ff59723e */ /* 0x000fc400024050ff */
[----:B------:R-:W-:Y:S01]  /*8b90*/  F2FP.TF32.F32.PACK_B R9, R9 ;  /* 0x00000009ff09723e */ /* 0x000fe200024050ff */
[----:B-1----:R-:W-:Y:S01]  /*8ba0*/  FMUL R11, R78, R153 ;  /* 0x000000994e0b7220 */ /* 0x002fe20000400000 */
[----:B------:R-:W-:-:S03]  /*8bb0*/  F2FP.TF32.F32.PACK_B R91, R91 ;  /* 0x0000005bff5b723e */ /* 0x000fc600024050ff */
[----:B------:R0:W-:Y:S01]  /*8bc0*/  @P1 STG.E desc[UR36][R4.64+0x180], R9 ;  /* 0x0001800904001986 */ /* 0x0001e2000c101924 */
[----:B------:R-:W-:Y:S02]  /*8bd0*/  ISETP.GT.AND P1, PT, R0, 0x68, PT ;  /* 0x000000680000780c */ /* 0x000fe40003f24270 */
[----:B------:R-:W-:Y:S01]  /*8be0*/  F2FP.TF32.F32.PACK_B R11, R11 ;  /* 0x0000000bff0b723e */ /* 0x000fe200024050ff */
[----:B------:R-:W-:Y:S01]  /*8bf0*/  @P4 STG.E desc[UR36][R4.64+0x184], R73 ;  /* 0x0001844904004986 */ /* 0x000fe2000c101924 */
[C---:B------:R-:W-:Y:S02]  /*8c00*/  ISETP.GT.AND P4, PT, R3.reuse, RZ, P1 ;  /* 0x000000ff0300720c */ /* 0x040fe40000f84270 */
[C---:B------:R-:W-:Y:S01]  /*8c10*/  ISETP.GT.AND P1, PT, R3.reuse, 0x8, P1 ;  /* 0x000000080300780c */ /* 0x040fe20000f24270 */
[----:B------:R1:W-:Y:S01]  /*8c20*/  @P3 STG.E desc[UR36][R6.64+0x180], R13 ;  /* 0x0001800d06003986 */ /* 0x0003e2000c101924 */
[----:B------:R-:W-:Y:S02]  /*8c30*/  ISETP.GT.AND P3, PT, R3, RZ, P0 ;  /* 0x000000ff0300720c */ /* 0x000fe40000764270 */
[----:B------:R-:W-:Y:S01]  /*8c40*/  F2FP.TF32.F32.PACK_B R93, R93 ;  /* 0x0000005dff5d723e */ /* 0x000fe200024050ff */
[----:B0-----:R-:W-:Y:S01]  /*8c50*/  FMUL R9, R76, R153 ;  /* 0x000000994c097220 */ /* 0x001fe20000400000 */
[----:B------:R-:W-:Y:S01]  /*8c60*/  @P2 STG.E desc[UR36][R6.64+0x184], R75 ;  /* 0x0001844b06002986 */ /* 0x000fe2000c101924 */
[----:B------:R-:W-:-:S02]  /*8c70*/  ISETP.GT.AND P2, PT, R0, 0x70, PT ;  /* 0x000000700000780c */ /* 0x000fc40003f44270 */
[----:B------:R-:W-:Y:S02]  /*8c80*/  F2FP.TF32.F32.PACK_B R95, R95 ;  /* 0x0000005fff5f723e */ /* 0x000fe400024050ff */
[----:B------:R-:W-:Y:S01]  /*8c90*/  F2FP.TF32.F32.PACK_B R9, R9 ;  /* 0x00000009ff09723e */ /* 0x000fe200024050ff */
[----:B-1----:R-:W-:Y:S01]  /*8ca0*/  FMUL R13, R82, R153 ;  /* 0x00000099520d7220 */ /* 0x002fe20000400000 */
[----:B------:R-:W-:-:S03]  /*8cb0*/  F2FP.TF32.F32.PACK_B R97, R97 ;  /* 0x00000061ff61723e */ /* 0x000fc600024050ff */
[----:B------:R0:W-:Y:S01]  /*8cc0*/  @P4 STG.E desc[UR36][R4.64+0x1a0], R9 ;  /* 0x0001a00904004986 */ /* 0x0001e2000c101924 */
[C---:B------:R-:W-:Y:S02]  /*8cd0*/  ISETP.GT.AND P4, PT, R3.reuse, RZ, P2 ;  /* 0x000000ff0300720c */ /* 0x040fe40001784270 */
[C---:B------:R-:W-:Y:S01]  /*8ce0*/  ISETP.GT.AND P2, PT, R3.reuse, 0x8, P2 ;  /* 0x000000080300780c */ /* 0x040fe20001744270 */
[----:B------:R-:W-:Y:S01]  /*8cf0*/  @P3 STG.E desc[UR36][R4.64+0x1a4], R77 ;  /* 0x0001a44d04003986 */ /* 0x000fe2000c101924 */
[C---:B------:R-:W-:Y:S02]  /*8d00*/  ISETP.GT.AND P3, PT, R3.reuse, 0x8, P0 ;  /* 0x000000080300780c */ /* 0x040fe40000764270 */
[----:B------:R-:W-:Y:S01]  /*8d10*/  ISETP.GT.AND P0, PT, R0, 0x71, PT ;  /* 0x000000710000780c */ /* 0x000fe20003f04270 */
[----:B------:R1:W-:Y:S01]  /*8d20*/  @P1 STG.E desc[UR36][R6.64+0x1a0], R11 ;  /* 0x0001a00b06001986 */ /* 0x0003e2000c101924 */
[----:B------:R-:W-:Y:S02]  /*8d30*/  F2FP.TF32.F32.PACK_B R13, R13 ;  /* 0x0000000dff0d723e */ /* 0x000fe400024050ff */
[----:B------:R-:W-:Y:S01]  /*8d40*/  ISETP.GT.AND P1, PT, R3, RZ, P0 ;  /* 0x000000ff0300720c */ /* 0x000fe20000724270 */
[----:B0-----:R-:W-:Y:S01]  /*8d50*/  FMUL R9, R80, R153 ;  /* 0x0000009950097220 */ /* 0x001fe20000400000 */
[----:B------:R-:W-:-:S02]  /*8d60*/  F2FP.TF32.F32.PACK_B R99, R99 ;  /* 0x00000063ff63723e */ /* 0x000fc400024050ff */
[----:B------:R-:W-:Y:S02]  /*8d70*/  F2FP.TF32.F32.PACK_B R101, R101 ;  /* 0x00000065ff65723e */ /* 0x000fe400024050ff */
[----:B------:R-:W-:Y:S01]  /*8d80*/  F2FP.TF32.F32.PACK_B R9, R9 ;  /* 0x00000009ff09723e */ /* 0x000fe200024050ff */
[----:B------:R-:W-:Y:S01]  /*8d90*/  @P3 STG.E desc[UR36][R6.64+0x1a4], R79 ;  /* 0x0001a44f06003986 */ /* 0x000fe2000c101924 */
[----:B------:R-:W-:Y:S01]  /*8da0*/  ISETP.GT.AND P3, PT, R3, 0x8, P0 ;  /* 0x000000080300780c */ /* 0x000fe20000764270 */
[----:B-1----:R-:W-:Y:S01]  /*8db0*/  FMUL R11, R86, R153 ;  /* 0x00000099560b7220 */ /* 0x002fe20000400000 */
[C---:B------:R-:W-:Y:S01]  /*8dc0*/  ISETP.GT.AND P0, PT, R0.reuse, 0x79, PT ;  /* 0x000000790000780c */ /* 0x040fe20003f04270 */
[----:B------:R0:W-:Y:S01]  /*8dd0*/  @P4 STG.E desc[UR36][R4.64+0x1c0], R9 ;  /* 0x0001c00904004986 */ /* 0x0001e2000c101924 */
[----:B------:R-:W-:Y:S02]  /*8de0*/  F2FP.TF32.F32.PACK_B R103, R103 ;  /* 0x00000067ff67723e */ /* 0x000fe400024050ff */
[----:B------:R-:W-:Y:S01]  /*8df0*/  F2FP.TF32.F32.PACK_B R11, R11 ;  /* 0x0000000bff0b723e */ /* 0x000fe200024050ff */
[----:B------:R-:W-:Y:S01]  /*8e00*/  @P1 STG.E desc[UR36][R4.64+0x1c4], R81 ;  /* 0x0001c45104001986 */ /* 0x000fe2000c101924 */
[----:B------:R-:W-:-:S02]  /*8e10*/  ISETP.GT.AND P1, PT, R0, 0x78, PT ;  /* 0x000000780000780c */ /* 0x000fc40003f24270 */
[----:B------:R-:W-:Y:S01]  /*8e20*/  F2FP.TF32.F32.PACK_B R105, R105 ;  /* 0x00000069ff69723e */ /* 0x000fe200024050ff */
[----:B------:R1:W-:Y:S01]  /*8e30*/  @P2 STG.E desc[UR36][R6.64+0x1c0], R13 ;  /* 0x0001c00d06002986 */ /* 0x0003e2000c101924 */
[C---:B------:R-:W-:Y:S02]  /*8e40*/  ISETP.GT.AND P4, PT, R3.reuse, RZ, P1 ;  /* 0x000000ff0300720c */ /* 0x040fe40000f84270 */
[C---:B------:R-:W-:Y:S01]  /*8e50*/  ISETP.GT.AND P2, PT, R3.reuse, RZ, P0 ;  /* 0x000000ff0300720c */ /* 0x040fe20000744270 */
[----:B0-----:R-:W-:Y:S01]  /*8e60*/  FMUL R9, R84, R153 ;  /* 0x0000009954097220 */ /* 0x001fe20000400000 */
[C---:B------:R-:W-:Y:S01]  /*8e70*/  ISETP.GT.AND P1, PT, R3.reuse, 0x8, P1 ;  /* 0x000000080300780c */ /* 0x040fe20000f24270 */
[----:B------:R-:W-:Y:S01]  /*8e80*/  @P3 STG.E desc[UR36][R6.64+0x1c4], R83 ;  /* 0x0001c45306003986 */ /* 0x000fe2000c101924 */
[----:B------:R-:W-:Y:S02]  /*8e90*/  ISETP.GT.AND P3, PT, R3, 0x8, P0 ;  /* 0x000000080300780c */ /* 0x000fe40000764270 */
[----:B------:R-:W-:-:S02]  /*8ea0*/  F2FP.TF32.F32.PACK_B R9, R9 ;  /* 0x00000009ff09723e */ /* 0x000fc400024050ff */
[----:B------:R-:W-:Y:S01]  /*8eb0*/  ISETP.GT.AND P0, PT, R0, 0x81, PT ;  /* 0x000000810000780c */ /* 0x000fe20003f04270 */
[----:B-1----:R-:W-:Y:S01]  /*8ec0*/  FMUL R13, R90, R153 ;  /* 0x000000995a0d7220 */ /* 0x002fe20000400000 */
[----:B------:R-:W-:Y:S01]  /*8ed0*/  F2FP.TF32.F32.PACK_B R107, R107 ;  /* 0x0000006bff6b723e */ /* 0x000fe200024050ff */
[----:B------:R0:W-:Y:S01]  /*8ee0*/  @P4 STG.E desc[UR36][R4.64+0x1e0], R9 ;  /* 0x0001e00904004986 */ /* 0x0001e2000c101924 */
[----:B------:R-:W-:Y:S02]  /*8ef0*/  F2FP.TF32.F32.PACK_B R109, R109 ;  /* 0x0000006dff6d723e */ /* 0x000fe400024050ff */
[----:B------:R-:W-:Y:S01]  /*8f00*/  F2FP.TF32.F32.PACK_B R13, R13 ;  /* 0x0000000dff0d723e */ /* 0x000fe200024050ff */
[----:B------:R-:W-:Y:S01]  /*8f10*/  @P2 STG.E desc[UR36][R4.64+0x1e4], R85 ;  /* 0x0001e45504002986 */ /* 0x000fe2000c101924 */
[----:B------:R-:W-:Y:S02]  /*8f20*/  ISETP.GT.AND P2, PT, R0, 0x80, PT ;  /* 0x000000800000780c */ /* 0x000fe40003f44270 */
[----:B------:R-:W-:Y:S01]  /*8f30*/  F2FP.TF32.F32.PACK_B R111, R111 ;  /* 0x0000006fff6f723e */ /* 0x000fe200024050ff */
[----:B------:R1:W-:Y:S01]  /*8f40*/  @P1 STG.E desc[UR36][R6.64+0x1e0], R11 ;  /* 0x0001e00b06001986 */ /* 0x0003e2000c101924 */
[----:B------:R-:W-:-:S02]  /*8f50*/  ISETP.GT.AND P4, PT, R3, RZ, P2 ;  /* 0x000000ff0300720c */ /* 0x000fc40001784270 */
[C---:B------:R-:W-:Y:S01]  /*8f60*/  ISETP.GT.AND P1, PT, R3.reuse, RZ, P0 ;  /* 0x000000ff0300720c */ /* 0x040fe20000724270 */
[----:B0-----:R-:W-:Y:S01]  /*8f70*/  FMUL R9, R88, R153 ;  /* 0x0000009958097220 */ /* 0x001fe20000400000 */
[C---:B------:R-:W-:Y:S01]  /*8f80*/  ISETP.GT.AND P2, PT, R3.reuse, 0x8, P2 ;  /* 0x000000080300780c */ /* 0x040fe20001744270 */
[----:B------:R-:W-:Y:S01]  /*8f90*/  @P3 STG.E desc[UR36][R6.64+0x1e4], R87 ;  /* 0x0001e45706003986 */ /* 0x000fe2000c101924 */
[----:B------:R-:W-:Y:S02]  /*8fa0*/  ISETP.GT.AND P3, PT, R3, 0x8, P0 ;  /* 0x000000080300780c */ /* 0x000fe40000764270 */
[----:B------:R-:W-:Y:S02]  /*8fb0*/  F2FP.TF32.F32.PACK_B R9, R9 ;  /* 0x00000009ff09723e */ /* 0x000fe400024050ff */
[----:B------:R-:W-:Y:S01]  /*8fc0*/  ISETP.GT.AND P0, PT, R0, 0x89, PT ;  /* 0x000000890000780c */ /* 0x000fe20003f04270 */
[----:B-1----:R-:W-:Y:S01]  /*8fd0*/  FMUL R11, R94, R153 ;  /* 0x000000995e0b7220 */ /* 0x002fe20000400000 */
[----:B------:R-:W-:Y:S01]  /*8fe0*/  F2FP.TF32.F32.PACK_B R113, R113 ;  /* 0x00000071ff71723e */ /* 0x000fe200024050ff */
[----:B------:R0:W-:Y:S01]  /*8ff0*/  @P4 STG.E desc[UR36][R4.64+0x200], R9 ;  /* 0x0002000904004986 */ /* 0x0001e2000c101924 */
[----:B------:R-:W-:-:S02]  /*9000*/  F2FP.TF32.F32.PACK_B R115, R115 ;  /* 0x00000073ff73723e */ /* 0x000fc400024050ff */
[----:B------:R-:W-:Y:S01]  /*9010*/  F2FP.TF32.F32.PACK_B R11, R11 ;  /* 0x0000000bff0b723e */ /* 0x000fe200024050ff */
[----:B------:R-:W-:Y:S01]  /*9020*/  @P1 STG.E desc[UR36][R4.64+0x204], R89 ;  /* 0x0002045904001986 */ /* 0x000fe2000c101924 */
[----:B------:R-:W-:Y:S02]  /*9030*/  ISETP.GT.AND P1, PT, R0, 0x88, PT ;  /* 0x000000880000780c */ /* 0x000fe40003f24270 */
[----:B------:R-:W-:Y:S01]  /*9040*/  F2FP.TF32.F32.PACK_B R117, R117 ;  /* 0x00000075ff75723e */ /* 0x000fe200024050ff */
[----:B------:R1:W-:Y:S01]  /*9050*/  @P2 STG.E desc[UR36][R6.64+0x200], R13 ;  /* 0x0002000d06002986 */ /* 0x0003e2000c101924 */
[C---:B------:R-:W-:Y:S02]  /*9060*/  ISETP.GT.AND P4, PT, R3.reuse, RZ, P1 ;  /* 0x000000ff0300720c */ /* 0x040fe40000f84270 */
[C---:B------:R-:W-:Y:S01]  /*9070*/  ISETP.GT.AND P2, PT, R3.reuse, RZ, P0 ;  /* 0x000000ff0300720c */ /* 0x040fe20000744270 */
[----:B0-----:R-:W-:Y:S01]  /*9080*/  FMUL R9, R92, R153 ;  /* 0x000000995c097220 */ /* 0x001fe20000400000 */
[C---:B------:R-:W-:Y:S01]  /*9090*/  ISETP.GT.AND P1, PT, R3.reuse, 0x8, P1 ;  /* 0x000000080300780c */ /* 0x040fe20000f24270 */
[----:B------:R-:W-:Y:S01]  /*90a0*/  @P3 STG.E desc[UR36][R6.64+0x204], R91 ;  /* 0x0002045b06003986 */ /* 0x000fe2000c101924 */
[----:B------:R-:W-:-:S02]  /*90b0*/  ISETP.GT.AND P3, PT, R3, 0x8, P0 ;  /* 0x000000080300780c */ /* 0x000fc40000764270 */
[----:B------:R-:W-:Y:S02]  /*90c0*/  F2FP.TF32.F32.PACK_B R9, R9 ;  /* 0x00000009ff09723e */ /* 0x000fe400024050ff */
[----:B------:R-:W-:Y:S01]  /*90d0*/  ISETP.GT.AND P0, PT, R0, 0x91, PT ;  /* 0x000000910000780c */ /* 0x000fe20003f04270 */
[----:B-1----:R-:W-:Y:S01]  /*90e0*/  FMUL R13, R98, R153 ;  /* 0x00000099620d7220 */ /* 0x002fe20000400000 */
[----:B------:R-:W-:Y:S01]  /*90f0*/  F2FP.TF32.F32.PACK_B R119, R119 ;  /* 0x00000077ff77723e */ /* 0x000fe200024050ff */
        /* <DEDUP_REMOVED lines=89> */
[----:B------:R-:W-:-:S03]  /*9690*/  ISETP.GT.AND P1, PT, R0, 0xb8, PT ;  /* 0x000000b80000780c */ /* 0x000fc60003f24270 */
[----:B------:R1:W-:Y:S01]  /*96a0*/  @P2 STG.E desc[UR36][R6.64+0x2c0], R13 ;  /* 0x0002c00d06002986 */ /* 0x0003e2000c101924 */
[C---:B------:R-:W-:Y:S02]  /*96b0*/  ISETP.GT.AND P4, PT, R3.reuse, RZ, P1 ;  /* 0x000000ff0300720c */ /* 0x040fe40000f84270 */
[C---:B------:R-:W-:Y:S01]  /*96c0*/  ISETP.GT.AND P2, PT, R3.reuse, RZ, P0 ;  /* 0x000000ff0300720c */ /* 0x040fe20000744270 */
[----:B0-----:R-:W-:Y:S01]  /*96d0*/  FMUL R9, R116, R153 ;  /* 0x0000009974097220 */ /* 0x001fe20000400000 */
[C---:B------:R-:W-:Y:S01]  /*96e0*/  ISETP.GT.AND P1, PT, R3.reuse, 0x8, P1 ;  /* 0x000000080300780c */ /* 0x040fe20000f24270 */
[----:B------:R-:W-:Y:S01]  /*96f0*/  @P3 STG.E desc[UR36][R6.64+0x2c4], R115 ;  /* 0x0002c47306003986 */ /* 0x000fe2000c101924 */
[----:B------:R-:W-:Y:S02]  /*9700*/  ISETP.GT.AND P3, PT, R3, 0x8, P0 ;  /* 0x000000080300780c */ /* 0x000fe40000764270 */
[----:B------:R-:W-:Y:S02]  /*9710*/  F2FP.TF32.F32.PACK_B R9, R9 ;  /* 0x00000009ff09723e */ /* 0x000fe400024050ff */
[----:B------:R-:W-:Y:S01]  /*9720*/  ISETP.GT.AND P0, PT, R0, 0xc1, PT ;  /* 0x000000c10000780c */ /* 0x000fe20003f04270 */
[----:B-1----:R-:W-:-:S02]  /*9730*/  FMUL R13, R122, R153 ;  /* 0x000000997a0d7220 */ /* 0x002fc40000400000 */
[----:B------:R0:W-:Y:S03]  /*9740*/  @P4 STG.E desc[UR36][R4.64+0x2e0], R9 ;  /* 0x0002e00904004986 */ /* 0x0001e6000c101924 */
        /* <DEDUP_REMOVED lines=97> */
[----:B------:R0:W-:Y:S01]  /*9d60*/  @P4 STG.E desc[UR36][R4.64+0x3c0], R13 ;  /* 0x0003c00d04004986 */ /* 0x0001e2000c101924 */
[----:B------:R-:W-:Y:S02]  /*9d70*/  ISETP.GT.AND P4, PT, R0, 0xf8, PT ;  /* 0x000000f80000780c */ /* 0x000fe40003f84270 */
[----:B------:R-:W-:Y:S01]  /*9d80*/  F2FP.TF32.F32.PACK_B R11, R11 ;  /* 0x0000000bff0b723e */ /* 0x000fe200024050ff */
[----:B------:R-:W-:Y:S01]  /*9d90*/  @P1 STG.E desc[UR36][R4.64+0x3c4], R145 ;  /* 0x0003c49104001986 */ /* 0x000fe2000c101924 */
[C---:B------:R-:W-:Y:S01]  /*9da0*/  ISETP.GT.AND P1, PT, R3.reuse, RZ, P0 ;  /* 0x000000ff0300720c */ /* 0x040fe20000724270 */
[----:B------:R-:W-:Y:S01]  /*9db0*/  @P3 IMAD.MOV.U32 R2, RZ, RZ, R6 ;  /* 0x000000ffff023224 */ /* 0x000fe200078e0006 */
[C---:B------:R-:W-:Y:S01]  /*9dc0*/  ISETP.GT.AND P0, PT, R3.reuse, 0x8, P0 ;  /* 0x000000080300780c */ /* 0x040fe20000704270 */
[----:B------:R-:W-:Y:S01]  /*9dd0*/  @P2 STG.E desc[UR36][R6.64+0x3c0], R9 ;  /* 0x0003c00906002986 */ /* 0x000fe2000c101924 */
[C---:B------:R-:W-:Y:S02]  /*9de0*/  ISETP.GT.AND P2, PT, R3.reuse, RZ, P4 ;  /* 0x000000ff0300720c */ /* 0x040fe40002744270 */
[----:B------:R-:W-:Y:S01]  /*9df0*/  ISETP.GT.AND P4, PT, R3, 0x8, P4 ;  /* 0x000000080300780c */ /* 0x000fe20002784270 */
[----:B------:R-:W-:-:S02]  /*9e00*/  @P3 IMAD.MOV.U32 R3, RZ, RZ, R7 ;  /* 0x000000ffff033224 */ /* 0x000fc400078e0007 */
[----:B0-----:R-:W-:-:S03]  /*9e10*/  FMUL R13, R150, R153 ;  /* 0x00000099960d7220 */ /* 0x001fc60000400000 */
[----:B------:R0:W-:Y:S02]  /*9e20*/  @P3 STG.E desc[UR36][R2.64+0x3c4], R147 ;  /* 0x0003c49302003986 */ /* 0x0001e4000c101924 */
[----:B------:R-:W-:-:S03]  /*9e30*/  F2FP.TF32.F32.PACK_B R13, R13 ;  /* 0x0000000dff0d723e */ /* 0x000fc600024050ff */
[----:B0-----:R-:W-:Y:S02]  /*9e40*/  @P2 IMAD.MOV.U32 R2, RZ, RZ, R4 ;  /* 0x000000ffff022224 */ /* 0x001fe400078e0004 */
[----:B------:R-:W-:-:S05]  /*9e50*/  @P2 IMAD.MOV.U32 R3, RZ, RZ, R5 ;  /* 0x000000ffff032224 */ /* 0x000fca00078e0005 */
[----:B------:R0:W-:Y:S04]  /*9e60*/  @P2 STG.E desc[UR36][R2.64+0x3e0], R11 ;  /* 0x0003e00b02002986 */ /* 0x0001e8000c101924 */
[----:B------:R1:W-:Y:S01]  /*9e70*/  @P1 STG.E desc[UR36][R4.64+0x3e4], R149 ;  /* 0x0003e49504001986 */ /* 0x0003e2000c101924 */
[----:B0-----:R-:W-:Y:S02]  /*9e80*/  @P4 IMAD.MOV.U32 R2, RZ, RZ, R6 ;  /* 0x000000ffff024224 */ /* 0x001fe400078e0006 */
[----:B------:R-:W-:-:S05]  /*9e90*/  @P4 IMAD.MOV.U32 R3, RZ, RZ, R7 ;  /* 0x000000ffff034224 */ /* 0x000fca00078e0007 */
[----:B------:R1:W-:Y:S04]  /*9ea0*/  @P4 STG.E desc[UR36][R2.64+0x3e0], R13 ;  /* 0x0003e00d02004986 */ /* 0x0003e8000c101924 */
[----:B------:R1:W-:Y:S02]  /*9eb0*/  @P0 STG.E desc[UR36][R6.64+0x3e4], R151 ;  /* 0x0003e49706000986 */ /* 0x0003e4000c101924 */
.L_x_290:
[----:B------:R-:W-:Y:S05]  /*9ec0*/  BSYNC B0 ;  /* 0x0000000000007941 */ /* 0x000fea0003800000 */
.L_x_36:
[----:B-1----:R-:W2:Y:S01]  /*9ed0*/  LDL.64 R2, [R1] ;  /* 0x0000000001027983 */ /* 0x002ea20000100a00 */
[----:B------:R-:W-:Y:S01]  /*9ee0*/  ULDC.64 UR4, c[0x0][0x650] ;  /* 0x0001940000047ab9 */ /* 0x000fe20000000a00 */
[----:B------:R1:W-:Y:S01]  /*9ef0*/  SYNCS.ARRIVE.TRANS64.A1T0 RZ, [R162+UR45], RZ ;  /* 0x000000ffa2ff79a7 */ /* 0x0003e2000810002d */
[----:B------:R-:W-:Y:S01]  /*9f00*/  PRMT R0, RZ, 0x7610, R0 ;  /* 0x00007610ff007816 */ /* 0x000fe20000000000 */
[----:B-----5:R-:W-:Y:S02]  /*9f10*/  IMAD.MOV.U32 R19, RZ, RZ, -0x1 ;  /* 0xffffffffff137424 */ /* 0x020fe400078e00ff */
[----:B------:R-:W-:Y:S01]  /*9f20*/  IMAD.MOV.U32 R22, RZ, RZ, -0x1 ;  /* 0xffffffffff167424 */ /* 0x000fe200078e00ff */
[----:B--2---:R-:W-:-:S04]  /*9f30*/  LEA R18, P0, R2, R18, 0x1 ;  /* 0x0000001202127211 */ /* 0x004fc800078008ff */
[----:B------:R-:W-:Y:S01]  /*9f40*/  LEA.HI.X R17, R2, R17, R23, 0x1, P0 ;  /* 0x0000001102117211 */ /* 0x000fe200000f0c17 */
[----:B------:R-:W-:Y:S01]  /*9f50*/  IMAD.MOV.U32 R2, RZ, RZ, -0x1 ;  /* 0xffffffffff027424 */ /* 0x000fe200078e00ff */
[----:B------:R-:W-:-:S04]  /*9f60*/  ISETP.GE.U32.AND P0, PT, R18, UR4, PT ;  /* 0x0000000412007c0c */ /* 0x000fc8000bf06070 */
[----:B------:R-:W-:-:S13]  /*9f70*/  ISETP.GE.U32.AND.EX P0, PT, R17, UR5, PT, P0 ;  /* 0x0000000511007c0c */ /* 0x000fda000bf06100 */
[----:B-1----:R-:W-:Y:S05]  /*9f80*/  @P0 BRA `(.L_x_291) ;  /* 0x0000000400700947 */ /* 0x002fea0003800000 */
[----:B----4-:R-:W1:Y:S01]  /*9f90*/  S2R R10, SR_CTAID.X ;  /* 0x00000000000a7919 */ /* 0x010e620000002500 */
[----:B---3--:R-:W2:Y:S01]  /*9fa0*/  LDC.64 R8, c[0x0][0x628] ;  /* 0x00018a00ff087b82 */ /* 0x008ea20000000a00 */
[----:B------:R-:W-:Y:S01]  /*9fb0*/  ULDC UR4, c[0x0][0x150] ;  /* 0x0000540000047ab9 */ /* 0x000fe20000000800 */
[----:B------:R-:W-:Y:S01]  /*9fc0*/  IMAD.MOV.U32 R6, RZ, RZ, R18 ;  /* 0x000000ffff067224 */ /* 0x000fe200078e0012 */
[----:B------:R-:W3:Y:S01]  /*9fd0*/  S2R R20, SR_CTAID.Y ;  /* 0x0000000000147919 */ /* 0x000ee20000002600 */
[----:B0-----:R-:W-:-:S04]  /*9fe0*/  IMAD.MOV.U32 R7, RZ, RZ, R17 ;  /* 0x000000ffff077224 */ /* 0x001fc800078e0011 */
[----:B------:R-:W0:Y:S08]  /*9ff0*/  LDC R15, c[0x0][0x144] ;  /* 0x00005100ff0f7b82 */ /* 0x000e300000000800 */
[----:B------:R-:W4:Y:S08]  /*a000*/  LDC R0, c[0x0][0x630] ;  /* 0x00018c00ff007b82 */ /* 0x000f300000000800 */
[----:B------:R-:W0:Y:S01]  /*a010*/  LDC.64 R12, c[0x0][0x620] ;  /* 0x00018800ff0c7b82 */ /* 0x000e220000000a00 */
[----:B--2---:R-:W-:-:S04]  /*a020*/  ISETP.NE.U32.AND P0, PT, R8, RZ, PT ;  /* 0x000000ff0800720c */ /* 0x004fc80003f05070 */
[----:B------:R-:W-:Y:S02]  /*a030*/  ISETP.NE.AND.EX P0, PT, R9, RZ, PT, P0 ;  /* 0x000000ff0900720c */ /* 0x000fe40003f05300 */
[----:B-1----:R-:W-:-:S05]  /*a040*/  I2FP.F32.U32 R2, R10 ;  /* 0x0000000a00027245 */ /* 0x002fca0000201000 */
[----:B------:R-:W-:-:S04]  /*a050*/  FMUL R2, R2, UR4 ;  /* 0x0000000402027c20 */ /* 0x000fc80008400000 */
[----:B------:R1:W2:Y:S02]  /*a060*/  F2I.U32.TRUNC.NTZ R14, R2 ;  /* 0x00000002000e7305 */ /* 0x0002a4000020f000 */
[----:B---34-:R-:W-:Y:S05]  /*a070*/  @!P0 BRA `(.L_x_292) ;  /* 0x0000000000288947 */ /* 0x018fea0003800000 */
[----:B------:R-:W3:Y:S02]  /*a080*/  LDC R3, c[0x0][0x634] ;  /* 0x00018d00ff037b82 */ /* 0x000ee40000000800 */
[----:B---3--:R-:W-:-:S05]  /*a090*/  IADD3 R7, P0, R18, R3, RZ ;  /* 0x0000000312077210 */ /* 0x008fca0007f1e0ff */
[----:B------:R-:W-:-:S04]  /*a0a0*/  IMAD.X R11, RZ, RZ, R17, P0 ;  /* 0x000000ffff0b7224 */ /* 0x000fc800000e0611 */
[----:B-1----:R-:W-:-:S04]  /*a0b0*/  IMAD.WIDE.U32 R2, R11, R8, RZ ;  /* 0x000000080b027225 */ /* 0x002fc800078e00ff */
[----:B------:R-:W-:-:S04]  /*a0c0*/  IMAD.WIDE.U32 R4, P0, R7, R9, R2 ;  /* 0x0000000907047225 */ /* 0x000fc80007800002 */
[----:B------:R-:W-:-:S04]  /*a0d0*/  IMAD.WIDE.U32 R2, R7, R8, RZ ;  /* 0x0000000807027225 */ /* 0x000fc800078e00ff */
[----:B------:R-:W-:Y:S01]  /*a0e0*/  IMAD.X R7, RZ, RZ, RZ, P0 ;  /* 0x000000ffff077224 */ /* 0x000fe200000e06ff */
[----:B------:R-:W-:Y:S01]  /*a0f0*/  IADD3 RZ, P0, R3, R4, RZ ;  /* 0x0000000403ff7210 */ /* 0x000fe20007f1e0ff */
[----:B------:R-:W-:-:S04]  /*a100*/  IMAD.MOV.U32 R6, RZ, RZ, R5 ;  /* 0x000000ffff067224 */ /* 0x000fc800078e0005 */
[----:B------:R-:W-:-:S08]  /*a110*/  IMAD.WIDE.U32.X R6, R11, R9, R6, P0 ;  /* 0x000000090b067225 */ /* 0x000fd000000e0406 */
.L_x_292:
[----:B------:R-:W3:Y:S01]  /*a120*/  LDC.64 R26, c[0x0][0x640] ;  /* 0x00019000ff1a7b82 */ /* 0x000ee20000000a00 */
[-C--:B------:R-:W-:Y:S01]  /*a130*/  SHF.R.U64 R11, R6, R0.reuse, R7 ;  /* 0x00000000060b7219 */ /* 0x080fe20000001207 */
[----:B------:R-:W-:Y:S01]  /*a140*/  IMAD.MOV.U32 R19, RZ, RZ, R17 ;  /* 0x000000ffff137224 */ /* 0x000fe200078e0011 */
[----:B------:R-:W-:Y:S01]  /*a150*/  SHF.R.U32.HI R0, RZ, R0, R7 ;  /* 0x00000000ff007219 */ /* 0x000fe20000011607 */
[----:B--2---:R-:W-:Y:S01]  /*a160*/  IMAD.MOV R14, RZ, RZ, -R14 ;  /* 0x000000ffff0e7224 */ /* 0x004fe200078e0a0e */
[----:B------:R-:W-:Y:S01]  /*a170*/  IADD3 R5, P0, RZ, -R11, RZ ;  /* 0x8000000bff057210 */ /* 0x000fe20007f1e0ff */
[----:B------:R-:W-:Y:S01]  /*a180*/  ULDC UR4, c[0x0][0x154] ;  /* 0x0000550000047ab9 */ /* 0x000fe20000000800 */
[----:B------:R-:W-:Y:S01]  /*a190*/  IMAD.MOV.U32 R7, RZ, RZ, 0x1 ;  /* 0x00000001ff077424 */ /* 0x000fe200078e00ff */
[----:B------:R-:W2:Y:S01]  /*a1a0*/  LDC R4, c[0x0][0x618] ;  /* 0x00018600ff047b82 */ /* 0x000ea20000000800 */
[----:B0-----:R-:W-:Y:S02]  /*a1b0*/  IMAD R22, R15, R14, R10 ;  /* 0x0000000e0f167224 */ /* 0x001fe400078e020a */
[----:B------:R-:W-:-:S04]  /*a1c0*/  IMAD.X R3, RZ, RZ, ~R0, P0 ;  /* 0x000000ffff037224 */ /* 0x000fc800000e0e00 */
[-C--:B------:R-:W-:Y:S01]  /*a1d0*/  IMAD R0, R3, R12.reuse, RZ ;  /* 0x0000000c03007224 */ /* 0x080fe200078e02ff */
[----:B------:R-:W0:Y:S01]  /*a1e0*/  LDC R6, c[0x0][0x608] ;  /* 0x00018200ff067b82 */ /* 0x000e220000000800 */
[----:B-1----:R-:W-:-:S04]  /*a1f0*/  IMAD.WIDE.U32 R2, R5, R12, R18 ;  /* 0x0000000c05027225 */ /* 0x002fc800078e0012 */
[----:B------:R-:W-:Y:S01]  /*a200*/  IMAD R5, R5, R13, R0 ;  /* 0x0000000d05057224 */ /* 0x000fe200078e0200 */
[----:B------:R-:W-:Y:S02]  /*a210*/  I2FP.F32.U32 R0, R20 ;  /* 0x0000001400007245 */ /* 0x000fe40000201000 */
[----:B------:R-:W1:Y:S01]  /*a220*/  LDC R24, c[0x0][0x658] ;  /* 0x00019600ff187b82 */ /* 0x000e620000000800 */
[----:B------:R-:W-:Y:S01]  /*a230*/  IMAD.IADD R3, R3, 0x1, R5 ;  /* 0x0000000103037824 */ /* 0x000fe200078e0205 */
[----:B---3--:R-:W-:Y:S01]  /*a240*/  ISETP.NE.U32.AND P0, PT, R26, RZ, PT ;  /* 0x000000ff1a00720c */ /* 0x008fe20003f05070 */
[----:B------:R-:W-:Y:S01]  /*a250*/  FMUL R0, R0, UR4 ;  /* 0x0000000400007c20 */ /* 0x000fe20008400000 */
[----:B------:R-:W-:Y:S02]  /*a260*/  IMAD.MOV.U32 R5, RZ, RZ, -0x1 ;  /* 0xffffffffff057424 */ /* 0x000fe400078e00ff */
[----:B------:R-:W-:Y:S01]  /*a270*/  ISETP.NE.AND.EX P0, PT, R27, RZ, PT, P0 ;  /* 0x000000ff1b00720c */ /* 0x000fe20003f05300 */
[----:B------:R3:W4:Y:S01]  /*a280*/  F2I.U32.TRUNC.NTZ R12, R0 ;  /* 0x00000000000c7305 */ /* 0x000722000020f000 */
[----:B------:R-:W3:Y:S01]  /*a290*/  LDC R15, c[0x0][0x148] ;  /* 0x00005200ff0f7b82 */ /* 0x000ee20000000800 */
[----:B--2---:R-:W-:-:S02]  /*a2a0*/  SHF.R.U64 R10, R2, R4, R3 ;  /* 0x00000004020a7219 */ /* 0x004fc40000001203 */
[----:B------:R-:W-:-:S05]  /*a2b0*/  SHF.R.U32.HI R3, RZ, R4, R3 ;  /* 0x00000004ff037219 */ /* 0x000fca0000011603 */
[----:B------:R-:W2:Y:S01]  /*a2c0*/  LDC R14, c[0x0][0x600] ;  /* 0x00018000ff0e7b82 */ /* 0x000ea20000000800 */
[-CC-:B0-----:R-:W-:Y:S02]  /*a2d0*/  SHF.R.U64 R8, R10, R6.reuse, R3.reuse ;  /* 0x000000060a087219 */ /* 0x181fe40000001203 */
[----:B------:R-:W-:-:S05]  /*a2e0*/  SHF.R.U32.HI R3, RZ, R6, R3 ;  /* 0x00000006ff037219 */ /* 0x000fca0000011603 */
[----:B------:R-:W0:Y:S01]  /*a2f0*/  LDC R21, c[0x0][0x648] ;  /* 0x00019200ff157b82 */ /* 0x000e220000000800 */
[-CC-:B-1----:R-:W-:Y:S02]  /*a300*/  SHF.R.U64 R13, R8, R24.reuse, R3.reuse ;  /* 0x00000018080d7219 */ /* 0x182fe40000001203 */
[-C--:B------:R-:W-:Y:S02]  /*a310*/  SHF.L.U32 R5, R5, R24.reuse, RZ ;  /* 0x0000001805057219 */ /* 0x080fe400000006ff */
[-C--:B------:R-:W-:Y:S01]  /*a320*/  SHF.R.U32.HI R3, RZ, R24.reuse, R3 ;  /* 0x00000018ff037219 */ /* 0x080fe20000011603 */
[----:B------:R-:W-:Y:S01]  /*a330*/  IMAD.MOV.U32 R2, RZ, RZ, R13 ;  /* 0x000000ffff027224 */ /* 0x000fe200078e000d */
[----:B------:R-:W-:Y:S01]  /*a340*/  SHF.L.U32 R24, R7, R24, RZ ;  /* 0x0000001807187219 */ /* 0x000fe200000006ff */
[----:B------:R-:W1:Y:S01]  /*a350*/  LDC R25, c[0x0][0x638] ;  /* 0x00018e00ff197b82 */ /* 0x000e620000000800 */
[----:B------:R-:W-:-:S07]  /*a360*/  LOP3.LUT R19, RZ, R5, RZ, 0x33, !PT ;  /* 0x00000005ff137212 */ /* 0x000fce00078e33ff */
[----:B------:R-:W0:Y:S01]  /*a370*/  LDC R28, c[0x0][0x610] ;  /* 0x00018400ff1c7b82 */ /* 0x000e220000000800 */
[----:B----4-:R-:W-:Y:S05]  /*a380*/  @!P0 BRA `(.L_x_293) ;  /* 0x0000000000288947 */ /* 0x010fea0003800000 */
[----:B---3--:R-:W3:Y:S02]  /*a390*/  LDC R0, c[0x0][0x64c] ;  /* 0x00019300ff007b82 */ /* 0x008ee40000000800 */
[----:B---3--:R-:W-:-:S05]  /*a3a0*/  IADD3 R7, P0, R13, R0, RZ ;  /* 0x000000000d077210 */ /* 0x008fca0007f1e0ff */
        /* <DEDUP_REMOVED lines=8> */
.L_x_293:
[----:B------:R-:W4:Y:S01]  /*a430*/  LDC R4, c[0x0][0x65c] ;  /* 0x00019700ff047b82 */ /* 0x000f220000000800 */
[----:B0--3--:R-:W-:Y:S01]  /*a440*/  SHF.R.U64 R0, R2, R21, R3 ;  /* 0x0000001502007219 */ /* 0x009fe20000001203 */
[----:B--2---:R-:W-:Y:S01]  /*a450*/  VIADD R3, R14, 0xffffffff ;  /* 0xffffffff0e037836 */ /* 0x004fe20000000000 */
[----:B------:R-:W-:Y:S01]  /*a460*/  LOP3.LUT R19, R8, R19, RZ, 0xc0, !PT ;  /* 0x0000001308137212 */ /* 0x000fe200078ec0ff */
[----:B------:R-:W-:Y:S02]  /*a470*/  IMAD.MOV R12, RZ, RZ, -R12 ;  /* 0x000000ffff0c7224 */ /* 0x000fe400078e0a0c */
[----:B------:R-:W-:Y:S01]  /*a480*/  IMAD.MOV R2, RZ, RZ, -R0 ;  /* 0x000000ffff027224 */ /* 0x000fe200078e0a00 */
[----:B------:R-:W-:Y:S01]  /*a490*/  LOP3.LUT R3, R10, R3, RZ, 0xc0, !PT ;  /* 0x000000030a037212 */ /* 0x000fe200078ec0ff */
[----:B------:R-:W-:Y:S02]  /*a4a0*/  IMAD R19, R24, R0, R19 ;  /* 0x0000000018137224 */ /* 0x000fe400078e0213 */
[----:B-1----:R-:W-:-:S04]  /*a4b0*/  IMAD R0, R2, R25, R13 ;  /* 0x0000001902007224 */ /* 0x002fc800078e020d */
[----:B------:R-:W-:Y:S01]  /*a4c0*/  IMAD R2, R0, R14, R3 ;  /* 0x0000000e00027224 */ /* 0x000fe200078e0203 */
[----:B----4-:R-:W-:Y:S01]  /*a4d0*/  ISETP.NE.AND P0, PT, R4, 0x1, PT ;  /* 0x000000010400780c */ /* 0x010fe20003f05270 */
[----:B------:R-:W-:-:S05]  /*a4e0*/  IMAD.MOV.U32 R4, RZ, RZ, 0x1 ;  /* 0x00000001ff047424 */ /* 0x000fca00078e00ff */
[----:B------:R-:W-:-:S07]  /*a4f0*/  PRMT R0, R4, 0x7610, R0 ;  /* 0x0000761004007816 */ /* 0x000fce0000000000 */
[----:B------:R-:W-:-:S04]  /*a500*/  @P0 IMAD R22, R15, R12, R20 ;  /* 0x0000000c0f160224 */ /* 0x000fc800078e0214 */
[----:B------:R-:W-:-:S05]  /*a510*/  IMAD R19, R19, R28, R22 ;  /* 0x0000001c13137224 */ /* 0x000fca00078e0216 */
[----:B------:R-:W-:Y:S02]  /*a520*/  SEL R22, R2, R19, !P0 ;  /* 0x0000001302167207 */ /* 0x000fe40004000000 */
[----:B------:R-:W-:Y:S01]  /*a530*/  SEL R19, R19, R2, !P0 ;  /* 0x0000000213137207 */ /* 0x000fe20004000000 */
[----:B------:R-:W-:-:S07]  /*a540*/  IMAD.MOV.U32 R2, RZ, RZ, R11 ;  /* 0x000000ffff027224 */ /* 0x000fce00078e000b */
.L_x_291:
[----:B------:R-:W-:Y:S02]  /*a550*/  LOP3.LUT P0, RZ, R0, 0xff, RZ, 0xc0, !PT ;  /* 0x000000ff00ff7812 */ /* 0x000fe4000780c0ff */
[----:B------:R-:W-:-:S11]  /*a560*/  LOP3.LUT R177, R177, 0x1, RZ, 0x3c, !PT ;  /* 0x00000001b1b17812 */ /* 0x000fd600078e3cff */
[----:B------:R-:W-:Y:S05]  /*a570*/  @P0 BRA `(.L_x_294) ;  /* 0xffffff7000300947 */ /* 0x000fea000383ffff */
[----:B------:R-:W-:Y:S05]  /*a580*/  EXIT ;  /* 0x000000000000794d */ /* 0x000fea0003800000 */
.L_x_17:
[----:B------:R-:W-:-:S08]  /*a590*/  ISETP.NE.AND P0, PT, R5, RZ, PT ;  /* 0x000000ff0500720c */ /* 0x000fd00003f05270 */
[----:B0-2---:R-:W0:-:S00]  /*a5a0*/  USETMAXREG.DEALLOC.CTAPOOL 0x28 ;  /* 0x00000028000079c8 */ /* 0x005e0000080e0500 */
[----:B------:R-:W-:Y:S05]  /*a5b0*/  @P0 EXIT ;  /* 0x000000000000094d */ /* 0x000fea0003800000 */
[----:B0-----:R-:W-:Y:S01]  /*a5c0*/  LOP3.LUT P0, RZ, R8, 0xff, RZ, 0xc0, !PT ;  /* 0x000000ff08ff7812 */ /* 0x001fe2000780c0ff */
[----:B------:R-:W-:Y:S02]  /*a5d0*/  IMAD.MOV.U32 R0, RZ, RZ, 0x1 ;  /* 0x00000001ff007424 */ /* 0x000fe400078e00ff */
[----:B------:R-:W-:-:S10]  /*a5e0*/  IMAD.MOV.U32 R8, RZ, RZ, RZ ;  /* 0x000000ffff087224 */ /* 0x000fd400078e00ff */
[----:B------:R-:W-:Y:S05]  /*a5f0*/  @!P0 BRA `(.L_x_295) ;  /* 0x0000000c00388947 */ /* 0x000fea0003800000 */
[----:B------:R-:W0:Y:S01]  /*a600*/  S2UR UR8, SR_CgaCtaId ;  /* 0x00000000000879c3 */ /* 0x000e220000008800 */
[----:B------:R-:W-:Y:S01]  /*a610*/  LOP3.LUT P0, RZ, R4, 0x1f, RZ, 0xc0, !PT ;  /* 0x0000001f04ff7812 */ /* 0x000fe2000780c0ff */
[----:B------:R-:W-:Y:S01]  /*a620*/  ULDC UR5, c[0x0][0x658] ;  /* 0x0001960000057ab9 */ /* 0x000fe20000000800 */
[----:B------:R-:W-:Y:S01]  /*a630*/  UMOV UR6, 0xffffffff ;  /* 0xffffffff00067882 */ /* 0x000fe20000000000 */
[----:B------:R-:W-:Y:S01]  /*a640*/  BSSY B0, `(.L_x_295) ;  /* 0x00000c9000007945 */ /* 0x000fe20003800000 */
[----:B------:R-:W-:Y:S01]  /*a650*/  USHF.L.U32 UR6, UR6, UR5, URZ ;  /* 0x0000000506067299 */ /* 0x000fe2000800063f */
[C---:B------:R-:W-:Y:S01]  /*a660*/  ISETP.NE.AND P2, PT, R3.reuse, RZ, PT ;  /* 0x000000ff0300720c */ /* 0x040fe20003f45270 */
[----:B------:R-:W-:Y:S01]  /*a670*/  IMAD.MOV.U32 R9, RZ, RZ, 0x1 ;  /* 0x00000001ff097424 */ /* 0x000fe200078e00ff */
[----:B------:R-:W-:Y:S01]  /*a680*/  ISETP.NE.OR P0, PT, R3, RZ, !P0 ;  /* 0x000000ff0300720c */ /* 0x000fe20004705670 */
[----:B------:R-:W-:Y:S01]  /*a690*/  IMAD.MOV.U32 R0, RZ, RZ, 0x1 ;  /* 0x00000001ff007424 */ /* 0x000fe200078e00ff */
[----:B------:R-:W-:Y:S01]  /*a6a0*/  LOP3.LUT R6, R16, 0x2, RZ, 0xfc, !PT ;  /* 0x0000000210067812 */ /* 0x000fe200078efcff */
[----:B------:R-:W-:Y:S01]  /*a6b0*/  IMAD.MOV.U32 R8, RZ, RZ, RZ ;  /* 0x000000ffff087224 */ /* 0x000fe200078e00ff */
[----:B------:R-:W-:Y:S01]  /*a6c0*/  ULDC UR4, c[0x0][0x600] ;  /* 0x0001800000047ab9 */ /* 0x000fe20000000800 */
[----:B------:R-:W-:Y:S01]  /*a6d0*/  UMOV UR7, 0x1 ;  /* 0x0000000100077882 */ /* 0x000fe20000000000 */
[----:B------:R-:W-:-:S02]  /*a6e0*/  UIADD3 UR22, UR40, 0x1, URZ ;  /* 0x0000000128167890 */ /* 0x000fc4000fffe03f */
[----:B------:R-:W-:Y:S02]  /*a6f0*/  UIADD3 UR15, UR4, -0x1, URZ ;  /* 0xffffffff040f7890 */ /* 0x000fe4000fffe03f */
[----:B------:R-:W-:Y:S02]  /*a700*/  USHF.L.U32 UR17, UR7, UR5, URZ ;  /* 0x0000000507117299 */ /* 0x000fe4000800063f */
[----:B------:R-:W-:Y:S01]  /*a710*/  ULOP3.LUT UR16, URZ, UR6, URZ, 0x33, !UPT ;  /* 0x000000063f107292 */ /* 0x000fe2000f8e333f */
[----:B------:R-:W-:Y:S01]  /*a720*/  ULDC.64 UR20, c[0x0][0x198] ;  /* 0x0000660000147ab9 */ /* 0x000fe20000000a00 */
[----:B0-----:R-:W-:-:S10]  /*a730*/  IMAD.U32 R7, RZ, RZ, UR8 ;  /* 0x00000008ff077e24 */ /* 0x001fd4000f8e00ff */
.L_x_307:
[----:B------:R-:W-:-:S03]  /*a740*/  UMOV UR4, 0xffffffff ;  /* 0xffffffff00047882 */ /* 0x000fc60000000000 */
[----:B------:R-:W-:Y:S05]  /*a750*/  BRA.DIV UR4, `(.L_x_296) ;  /* 0x0000001204187947 */ /* 0x000fea000b800000 */
[----:B------:R-:W-:-:S13]  /*a760*/  ELECT P6, URZ, PT ;  /* 0x00000000003f782f */ /* 0x000fda00038c0000 */
.L_x_321:
[----:B------:R-:W0:Y:S01]  /*a770*/  LDC R3, c[0x0][0x28c] ;  /* 0x0000a300ff037b82 */ /* 0x000e220000000800 */
[----:B------:R-:W-:Y:S01]  /*a780*/  BSSY B1, `(.L_x_297) ;  /* 0x000003c000017945 */ /* 0x000fe20003800000 */
[----:B0-----:R-:W-:-:S13]  /*a790*/  ISETP.LT.OR P6, PT, R3, 0x1, !P6 ;  /* 0x000000010300780c */ /* 0x001fda00077c1670 */
[----:B------:R-:W-:Y:S05]  /*a7a0*/  @P6 BRA `(.L_x_298) ;  /* 0x0000000000e46947 */ /* 0x000fea0003800000 */
[----:B------:R-:W-:Y:S02]  /*a7b0*/  IMAD R7, R19, 0x2, R7 ;  /* 0x0000000213077824 */ /* 0x000fe400078e0207 */
[----:B------:R-:W-:Y:S02]  /*a7c0*/  IMAD.SHL.U32 R22, R22, 0x100, RZ ;  /* 0x0000010016167824 */ /* 0x000fe400078e00ff */
[----:B------:R-:W-:Y:S02]  /*a7d0*/  IMAD.MOV.U32 R14, RZ, RZ, RZ ;  /* 0x000000ffff0e7224 */ /* 0x000fe400078e00ff */
[----:B------:R-:W-:Y:S02]  /*a7e0*/  IMAD.U32 R15, RZ, RZ, UR22 ;  /* 0x00000016ff0f7e24 */ /* 0x000fe4000f8e00ff */
[----:B------:R-:W-:Y:S02]  /*a7f0*/  IMAD.MOV.U32 R3, RZ, RZ, R0 ;  /* 0x000000ffff037224 */ /* 0x000fe400078e0000 */
[----:B------:R-:W-:-:S02]  /*a800*/  IMAD.MOV.U32 R4, RZ, RZ, R8 ;  /* 0x000000ffff047224 */ /* 0x000fc400078e0008 */
[----:B------:R-:W-:-:S07]  /*a810*/  IMAD.SHL.U32 R11, R7, 0x20, RZ ;  /* 0x00000020070b7824 */ /* 0x000fce00078e00ff */
.L_x_302:
[----:B------:R-:W0:Y:S01]  /*a820*/  S2UR UR4, SR_CgaCtaId ;  /* 0x00000000000479c3 */ /* 0x000e220000008800 */
[----:B------:R-:W-:Y:S02]  /*a830*/  MOV R10, 0x400 ;  /* 0x00000400000a7802 */ /* 0x000fe40000000f00 */
[----:B------:R-:W-:Y:S01]  /*a840*/  SHF.L.U32 R5, R3, 0x1f, RZ ;  /* 0x0000001f03057819 */ /* 0x000fe200000006ff */
[----:B0-----:R-:W-:-:S05]  /*a850*/  IMAD.U32 R7, RZ, RZ, UR4 ;  /* 0x00000004ff077e24 */ /* 0x001fca000f8e00ff */
[----:B------:R-:W-:Y:S02]  /*a860*/  LEA R13, R7, R10, 0x18 ;  /* 0x0000000a070d7211 */ /* 0x000fe400078ec0ff */
[----:B------:R-:W0:Y:S03]  /*a870*/  @!P2 LDC R10, c[0x0][0x500] ;  /* 0x00014000ff0aab82 */ /* 0x000e260000000800 */
[----:B------:R-:W-:-:S04]  /*a880*/  IMAD R12, R4, 0x8, R13 ;  /* 0x00000008040c7824 */ /* 0x000fc800078e020d */
[----:B------:R-:W1:Y:S02]  /*a890*/  SYNCS.PHASECHK.TRANS64.TRYWAIT P1, [R12+URZ+0x28], R5 ;  /* 0x000028050c0075a7 */ /* 0x000e64000802017f */
[----:B-1----:R-:W-:Y:S05]  /*a8a0*/  @!P1 BRA `(.L_x_299) ;  /* 0x0000000c00e49947 */ /* 0x002fea0003800000 */
.L_x_322:
[----:B-1----:R-:W-:Y:S01]  /*a8b0*/  PRMT R5, R6, 0x9910, RZ ;  /* 0x0000991006057816 */ /* 0x002fe200000000ff */
[----:B0-----:R0:W-:Y:S03]  /*a8c0*/  @!P2 SYNCS.ARRIVE.TRANS64 RZ, [R12+URZ], R10 ;  /* 0x0000000a0cffa9a7 */ /* 0x0011e6000800003f */
[----:B------:R-:W-:-:S13]  /*a8d0*/  ISETP.NE.AND P1, PT, R5, 0x2, PT ;  /* 0x000000020500780c */ /* 0x000fda0003f25270 */
[----:B0-----:R-:W-:Y:S05]  /*a8e0*/  @P1 BRA `(.L_x_300) ;  /* 0x0000000000041947 */ /* 0x001fea0003800000 */
[----:B------:R-:W-:Y:S01]  /*a8f0*/  BPT.TRAP 0x1 ;  /* 0x000000040000795c */ /* 0x000fe20000300000 */
.L_x_300:
[----:B------:R-:W-:Y:S05]  /*a900*/  @P0 BRA `(.L_x_301) ;  /* 0x0000000000040947 */ /* 0x000fea0003800000 */
[----:B------:R-:W-:Y:S01]  /*a910*/  BPT.TRAP 0x1 ;  /* 0x000000040000795c */ /* 0x000fe20000300000 */
.L_x_301:
[----:B------:R-:W-:Y:S01]  /*a920*/  IMAD R5, R4, 0x2, R7 ;  /* 0x0000000204057824 */ /* 0x000fe200078e0207 */
[----:B------:R-:W-:Y:S01]  /*a930*/  R2UR UR9, R12 ;  /* 0x000000000c0972ca */ /* 0x000fe200000e0000 */
[----:B------:R-:W-:Y:S01]  /*a940*/  VIADD R15, R15, 0xffffffff ;  /* 0xffffffff0f0f7836 */ /* 0x000fe20000000000 */
[----:B------:R-:W-:Y:S01]  /*a950*/  UIADD3 UR4, UP0, UR20, 0xf0, URZ ;  /* 0x000000f014047890 */ /* 0x000fe2000ff1e03f */
[----:B------:R-:W-:Y:S01]  /*a960*/  IMAD.SHL.U32 R5, R5, 0x400, RZ ;  /* 0x0000040005057824 */ /* 0x000fe200078e00ff */
[----:B------:R-:W-:Y:S01]  /*a970*/  R2UR UR11, R11 ;  /* 0x000000000b0b72ca */ /* 0x000fe200000e0000 */
[----:B------:R-:W-:Y:S01]  /*a980*/  UIADD3 UR24, UP1, UR20, 0x1f0, URZ ;  /* 0x000001f014187890 */ /* 0x000fe2000ff3e03f */
[----:B------:R-:W-:Y:S01]  /*a990*/  R2UR UR10, R14 ;  /* 0x000000000e0a72ca */ /* 0x000fe200000e0000 */
[--C-:B------:R-:W-:Y:S01]  /*a9a0*/  IMAD R5, R5, 0x4, R13.reuse ;  /* 0x0000000405057824 */ /* 0x100fe200078e020d */
[----:B------:R-:W-:Y:S01]  /*a9b0*/  R2UR UR12, R2 ;  /* 0x00000000020c72ca */ /* 0x000fe200000e0000 */
[----:B------:R-:W-:Y:S01]  /*a9c0*/  IMAD R13, R4, 0x8000, R13 ;  /* 0x00008000040d7824 */ /* 0x000fe200078e020d */
[----:B------:R-:W-:Y:S01]  /*a9d0*/  R2UR UR18, R22 ;  /* 0x00000000161272ca */ /* 0x000fe200000e0000 */
[----:B------:R-:W-:Y:S01]  /*a9e0*/  VIADD R4, R4, 0x1 ;  /* 0x0000000104047836 */ /* 0x000fe20000000000 */
[----:B------:R-:W-:Y:S01]  /*a9f0*/  R2UR UR5, R5 ;  /* 0x00000000050572ca */ /* 0x000fe200000e0000 */
[----:B------:R-:W-:Y:S01]  /*aa00*/  UIADD3.X UR25, URZ, UR21, URZ, UP1, !UPT ;  /* 0x000000153f197290 */ /* 0x000fe20008ffe43f */
[----:B------:R-:W-:Y:S01]  /*aa10*/  R2UR UR8, R13 ;  /* 0x000000000d0872ca */ /* 0x000fe200000e0000 */
[----:B------:R-:W-:Y:S01]  /*aa20*/  UMOV UR19, 0x30000 ;  /* 0x0003000000137882 */ /* 0x000fe20000000000 */
[----:B------:R-:W-:Y:S01]  /*aa30*/  ISETP.GT.AND P3, PT, R15, 0x1, PT ;  /* 0x000000010f00780c */ /* 0x000fe20003f64270 */
[----:B------:R-:W-:Y:S01]  /*aa40*/  UMOV UR6, 0x0 ;  /* 0x0000000000067882 */ /* 0x000fe20000000000 */
[----:B------:R-:W-:Y:S01]  /*aa50*/  UMOV UR7, 0x10000000 ;  /* 0x1000000000077882 */ /* 0x000fe20000000000 */
[----:B------:R-:W-:Y:S01]  /*aa60*/  ISETP.NE.AND P1, PT, R4, 0x5, PT ;  /* 0x000000050400780c */ /* 0x000fe20003f25270 */
[----:B------:R-:W-:-:S03]  /*aa70*/  VIADD R14, R14, 0x20 ;  /* 0x000000200e0e7836 */ /* 0x000fc60000000000 */
[----:B------:R-:W-:Y:S02]  /*aa80*/  SEL R10, RZ, 0x1, P1 ;  /* 0x00000001ff0a7807 */ /* 0x000fe40000800000 */
[----:B------:R-:W-:Y:S01]  /*aa90*/  UIADD3 UR13, UR5, 0x180, URZ ;  /* 0x00000180050d7890 */ /* 0x000fe2000fffe03f */
[----:B------:R-:W-:Y:S01]  /*aaa0*/  SEL R4, R4, RZ, P1 ;  /* 0x000000ff04047207 */ /* 0x000fe20000800000 */
[----:B------:R-:W-:Y:S01]  /*aab0*/  UIADD3.X UR5, URZ, UR21, URZ, UP0, !UPT ;  /* 0x000000153f057290 */ /* 0x000fe200087fe43f */
[----:B------:R-:W-:Y:S01]  /*aac0*/  LOP3.LUT R3, R3, R10, RZ, 0x3c, !PT ;  /* 0x0000000a03037212 */ /* 0x000fe200078e3cff */
[----:B------:R-:W-:-:S03]  /*aad0*/  UIADD3 UR14, UR8, 0xa180, URZ ;  /* 0x0000a180080e7890 */ /* 0x000fc6000fffe03f */
[----:B------:R-:W-:-:S04]  /*aae0*/  UMOV UR8, UR13 ;  /* 0x0000000d00087c82 */ /* 0x000fc80008000000 */
[----:B------:R0:W-:Y:S02]  /*aaf0*/  UTMALDG.3D.MULTICAST [UR8], [UR4], UR19, desc[UR6] ;  /* 0x00000608040073b4 */ /* 0x0001e40008011813 */
[----:B0-----:R-:W-:Y:S01]  /*ab00*/  UMOV UR8, UR14 ;  /* 0x0000000e00087c82 */ /* 0x001fe20008000000 */
[----:B------:R-:W-:Y:S02]  /*ab10*/  UMOV UR11, UR18 ;  /* 0x00000012000b7c82 */ /* 0x000fe40008000000 */
[----:B------:R0:W-:Y:S02]  /*ab20*/  UTMALDG.3D [UR8], [UR24], desc[UR6] ;  /* 0x00000608180075b4 */ /* 0x0001e40008011000 */
[----:B0-----:R-:W-:Y:S05]  /*ab30*/  @P3 BRA `(.L_x_302) ;  /* 0xfffffffc00383947 */ /* 0x001fea000383ffff */
.L_x_298:
[----:B------:R-:W-:Y:S05]  /*ab40*/  BSYNC B1 ;  /* 0x0000000000017941 */ /* 0x000fea0003800000 */
.L_x_297:
[----:B------:R-:W2:Y:S01]  /*ab50*/  LDL.64 R12, [R1] ;  /* 0x00000000010c7983 */ /* 0x000ea20000100a00 */
[----:B------:R-:W-:Y:S01]  /*ab60*/  LOP3.LUT P4, RZ, R9, 0xff, RZ, 0xc0, !PT ;  /* 0x000000ff09ff7812 */ /* 0x000fe2000788c0ff */
[----:B------:R-:W-:Y:S01]  /*ab70*/  VIADD R8, R8, UR40 ;  /* 0x0000002808087c36 */ /* 0x000fe20008000000 */
[----:B------:R-:W-:Y:S01]  /*ab80*/  ULDC.64 UR4, c[0x0][0x650] ;  /* 0x0001940000047ab9 */ /* 0x000fe20000000a00 */
[----:B------:R-:W-:Y:S01]  /*ab90*/  IMAD.U32 R5, RZ, RZ, UR40 ;  /* 0x00000028ff057e24 */ /* 0x000fe2000f8e00ff */
[----:B------:R-:W-:Y:S01]  /*aba0*/  UISETP.GE.U32.AND UP0, UPT, UR40, 0x5, UPT ;  /* 0x000000052800788c */ /* 0x000fe2000bf06070 */
[----:B------:R-:W-:Y:S01]  /*abb0*/  BSSY B1, `(.L_x_303) ;  /* 0x000006f000017945 */ /* 0x000fe20003800000 */
[----:B------:R-:W-:Y:S01]  /*abc0*/  ISETP.GT.U32.AND P1, PT, R8, 0x4, PT ;  /* 0x000000040800780c */ /* 0x000fe20003f24070 */
[----:B------:R-:W-:Y:S01]  /*abd0*/  IMAD.MOV.U32 R19, RZ, RZ, -0x1 ;  /* 0xffffffffff137424 */ /* 0x000fe200078e00ff */
[----:B------:R-:W-:Y:S01]  /*abe0*/  PRMT R9, RZ, 0x7610, R9 ;  /* 0x00007610ff097816 */ /* 0x000fe20000000009 */
[----:B------:R-:W-:Y:S01]  /*abf0*/  IMAD.MOV.U32 R22, RZ, RZ, -0x1 ;  /* 0xffffffffff167424 */ /* 0x000fe200078e00ff */
[----:B------:R-:W-:-:S02]  /*ac00*/  ISETP.LT.U32.AND P1, PT, R5, 0x5, P1 ;  /* 0x000000050500780c */ /* 0x000fc40000f21070 */
[----:B------:R-:W-:Y:S01]  /*ac10*/  PLOP3.LUT P3, PT, PT, PT, UP0, 0x80, 0x0 ;  /* 0x000000000000781c */ /* 0x000fe20003f6f008 */
[----:B------:R-:W0:Y:S01]  /*ac20*/  @P4 S2R R7, SR_CgaCtaId ;  /* 0x0000000000074919 */ /* 0x000e220000008800 */
[----:B------:R-:W-:-:S04]  /*ac30*/  @P4 MOV R2, 0x400 ;  /* 0x0000040000024802 */ /* 0x000fc80000000f00 */
[----:B0-----:R-:W-:Y:S01]  /*ac40*/  @P4 LEA R4, R7, R2, 0x18 ;  /* 0x0000000207044211 */ /* 0x001fe200078ec0ff */
[----:B------:R-:W-:-:S03]  /*ac50*/  IMAD.WIDE.U32 R2, R8, -0x33333333, RZ ;  /* 0xcccccccd08027825 */ /* 0x000fc600078e00ff */
[----:B------:R0:W-:Y:S01]  /*ac60*/  @P4 SYNCS.ARRIVE.TRANS64.A1T0 RZ, [R4+URZ+0x88], RZ ;  /* 0x000088ff04ff49a7 */ /* 0x0001e2000810003f */
[----:B------:R-:W-:Y:S01]  /*ac70*/  IMAD.MOV.U32 R2, RZ, RZ, -0x1 ;  /* 0xffffffffff027424 */ /* 0x000fe200078e00ff */
[----:B------:R-:W-:Y:S02]  /*ac80*/  SHF.R.U32.HI R5, RZ, 0x2, R3 ;  /* 0x00000002ff057819 */ /* 0x000fe40000011603 */
[----:B------:R-:W-:-:S03]  /*ac90*/  SEL R3, RZ, 0x1, !P1 ;  /* 0x00000001ff037807 */ /* 0x000fc60004800000 */
[----:B------:R-:W-:Y:S01]  /*aca0*/  IMAD R8, R5, -0x5, R8 ;  /* 0xfffffffb05087824 */ /* 0x000fe200078e0208 */
[----:B------:R-:W-:Y:S02]  /*acb0*/  LOP3.LUT R0, R0, R3, RZ, 0x3c, !PT ;  /* 0x0000000300007212 */ /* 0x000fe400078e3cff */
[----:B------:R-:W-:Y:S02]  /*acc0*/  PRMT R3, RZ, 0x7610, R3 ;  /* 0x00007610ff037816 */ /* 0x000fe40000000003 */
[----:B------:R-:W-:Y:S02]  /*acd0*/  @P3 LOP3.LUT R0, R0, 0x1, R5, 0x78, !PT ;  /* 0x0000000100003812 */ /* 0x000fe400078e7805 */
[----:B--2---:R-:W-:-:S04]  /*ace0*/  IADD3 R18, P4, R18, R12, RZ ;  /* 0x0000000c12127210 */ /* 0x004fc80007f9e0ff */
[----:B------:R-:W-:Y:S01]  /*acf0*/  ISETP.GE.U32.AND P1, PT, R18, UR4, PT ;  /* 0x0000000412007c0c */ /* 0x000fe2000bf26070 */
[----:B------:R-:W-:-:S05]  /*ad00*/  IMAD.X R17, R17, 0x1, R23, P4 ;  /* 0x0000000111117824 */ /* 0x000fca00020e0617 */
[----:B------:R-:W-:-:S13]  /*ad10*/  ISETP.GE.U32.AND.EX P1, PT, R17, UR5, PT, P1 ;  /* 0x0000000511007c0c */ /* 0x000fda000bf26110 */
[----:B0-----:R-:W-:Y:S05]  /*ad20*/  @P1 BRA `(.L_x_304) ;  /* 0x00000004005c1947 */ /* 0x001fea0003800000 */
[----:B------:R-:W0:Y:S01]  /*ad30*/  S2R R12, SR_CTAID.X ;  /* 0x00000000000c7919 */ /* 0x000e220000002500 */
[----:B------:R-:W-:Y:S01]  /*ad40*/  ULDC.64 UR4, c[0x0][0x628] ;  /* 0x00018a0000047ab9 */ /* 0x000fe20000000a00 */
[----:B------:R-:W1:Y:S01]  /*ad50*/  LDC R13, c[0x0][0x144] ;  /* 0x00005100ff0d7b82 */ /* 0x000e620000000800 */
[----:B------:R-:W-:Y:S01]  /*ad60*/  ISETP.NE.U32.AND P1, PT, RZ, UR4, PT ;  /* 0x00000004ff007c0c */ /* 0x000fe2000bf25070 */
[----:B------:R-:W2:Y:S01]  /*ad70*/  S2R R10, SR_CTAID.Y ;  /* 0x00000000000a7919 */ /* 0x000ea20000002600 */
[----:B------:R-:W-:Y:S01]  /*ad80*/  ULDC UR7, c[0x0][0x630] ;  /* 0x00018c0000077ab9 */ /* 0x000fe20000000800 */
[----:B------:R-:W-:Y:S01]  /*ad90*/  ULDC UR8, c[0x0][0x150] ;  /* 0x0000540000087ab9 */ /* 0x000fe20000000800 */
[----:B------:R-:W-:Y:S01]  /*ada0*/  ISETP.NE.AND.EX P1, PT, RZ, UR5, PT, P1 ;  /* 0x00000005ff007c0c */ /* 0x000fe2000bf25310 */
[----:B------:R-:W-:Y:S02]  /*adb0*/  IMAD.MOV.U32 R2, RZ, RZ, R18 ;  /* 0x000000ffff027224 */ /* 0x000fe400078e0012 */
[----:B------:R-:W-:Y:S01]  /*adc0*/  IMAD.MOV.U32 R3, RZ, RZ, R17 ;  /* 0x000000ffff037224 */ /* 0x000fe200078e0011 */
[----:B0-----:R-:W-:-:S09]  /*add0*/  I2FP.F32.U32 R14, R12 ;  /* 0x0000000c000e7245 */ /* 0x001fd20000201000 */
[----:B------:R-:W-:Y:S05]  /*ade0*/  @!P1 BRA `(.L_x_305) ;  /* 0x0000000000289947 */ /* 0x000fea0003800000 */
[----:B------:R-:W-:Y:S02]  /*adf0*/  ULDC UR6, c[0x0][0x634] ;  /* 0x00018d0000067ab9 */ /* 0x000fe40000000800 */
[----:B------:R-:W-:-:S05]  /*ae00*/  IADD3 R3, P1, R18, UR6, RZ ;  /* 0x0000000612037c10 */ /* 0x000fca000ff3e0ff */
[----:B------:R-:W-:-:S04]  /*ae10*/  IMAD.X R11, RZ, RZ, R17, P1 ;  /* 0x000000ffff0b7224 */ /* 0x000fc800008e0611 */
[----:B------:R-:W-:-:S04]  /*ae20*/  IMAD.WIDE.U32 R4, R11, UR4, RZ ;  /* 0x000000040b047c25 */ /* 0x000fc8000f8e00ff */
[----:B------:R-:W-:-:S04]  /*ae30*/  IMAD.WIDE.U32 R4, P1, R3, UR5, R4 ;  /* 0x0000000503047c25 */ /* 0x000fc8000f820004 */
[----:B------:R-:W-:-:S04]  /*ae40*/  IMAD.WIDE.U32 R2, R3, UR4, RZ ;  /* 0x0000000403027c25 */ /* 0x000fc8000f8e00ff */
[----:B------:R-:W-:Y:S01]  /*ae50*/  IMAD.MOV.U32 R2, RZ, RZ, R5 ;  /* 0x000000ffff027224 */ /* 0x000fe200078e0005 */
[----:B------:R-:W-:Y:S01]  /*ae60*/  IADD3 RZ, P3, R3, R4, RZ ;  /* 0x0000000403ff7210 */ /* 0x000fe20007f7e0ff */
[----:B------:R-:W-:-:S04]  /*ae70*/  IMAD.X R3, RZ, RZ, RZ, P1 ;  /* 0x000000ffff037224 */ /* 0x000fc800008e06ff */
[----:B------:R-:W-:-:S08]  /*ae80*/  IMAD.WIDE.U32.X R2, R11, UR5, R2, P3 ;  /* 0x000000050b027c25 */ /* 0x000fd000098e0402 */
.L_x_305:
[----:B------:R-:W-:Y:S01]  /*ae90*/  FMUL R14, R14, UR8 ;  /* 0x000000080e0e7c20 */ /* 0x000fe20008400000 */
[--C-:B------:R-:W-:Y:S01]  /*aea0*/  SHF.R.U64 R11, R2, UR7, R3.reuse ;  /* 0x00000007020b7c19 */ /* 0x100fe20008001203 */
[----:B------:R-:W-:Y:S01]  /*aeb0*/  ULDC.64 UR4, c[0x0][0x620] ;  /* 0x0001880000047ab9 */ /* 0x000fe20000000a00 */
[----:B------:R-:W-:Y:S01]  /*aec0*/  SHF.R.U32.HI R2, RZ, UR7, R3 ;  /* 0x00000007ff027c19 */ /* 0x000fe20008011603 */
[----:B------:R-:W-:Y:S01]  /*aed0*/  IMAD.MOV.U32 R3, RZ, RZ, R17 ;  /* 0x000000ffff037224 */ /* 0x000fe200078e0011 */
[----:B------:R-:W-:Y:S01]  /*aee0*/  IADD3 R15, P1, RZ, -R11, RZ ;  /* 0x8000000bff0f7210 */ /* 0x000fe20007f3e0ff */
[----:B------:R-:W0:Y:S01]  /*aef0*/  F2I.U32.TRUNC.NTZ R14, R14 ;  /* 0x0000000e000e7305 */ /* 0x000e22000020f000 */
[----:B------:R-:W-:-:S03]  /*af00*/  ULDC.64 UR6, c[0x0][0x640] ;  /* 0x0001900000067ab9 */ /* 0x000fc60000000a00 */
[----:B------:R-:W-:Y:S01]  /*af10*/  IMAD.X R2, RZ, RZ, ~R2, P1 ;  /* 0x000000ffff027224 */ /* 0x000fe200008e0e02 */
[----:B------:R-:W-:-:S03]  /*af20*/  ISETP.NE.U32.AND P1, PT, RZ, UR6, PT ;  /* 0x00000006ff007c0c */ /* 0x000fc6000bf25070 */
[----:B------:R-:W-:Y:S01]  /*af30*/  IMAD R2, R2, UR4, RZ ;  /* 0x0000000402027c24 */ /* 0x000fe2000f8e02ff */
[----:B------:R-:W-:-:S03]  /*af40*/  ISETP.NE.AND.EX P1, PT, RZ, UR7, PT, P1 ;  /* 0x00000007ff007c0c */ /* 0x000fc6000bf25310 */
[C---:B------:R-:W-:Y:S01]  /*af50*/  IMAD R5, R15.reuse, UR5, R2 ;  /* 0x000000050f057c24 */ /* 0x040fe2000f8e0202 */
[----:B------:R-:W-:Y:S01]  /*af60*/  ULDC UR5, c[0x0][0x154] ;  /* 0x0000550000057ab9 */ /* 0x000fe20000000800 */
[----:B------:R-:W-:Y:S02]  /*af70*/  IMAD.MOV.U32 R2, RZ, RZ, R18 ;  /* 0x000000ffff027224 */ /* 0x000fe400078e0012 */
[----:B0-----:R-:W-:Y:S02]  /*af80*/  IMAD.MOV R4, RZ, RZ, -R14 ;  /* 0x000000ffff047224 */ /* 0x001fe400078e0a0e */
[----:B------:R-:W-:Y:S01]  /*af90*/  IMAD.WIDE.U32 R2, R15, UR4, R2 ;  /* 0x000000040f027c25 */ /* 0x000fe2000f8e0002 */
[----:B------:R-:W-:-:S03]  /*afa0*/  ULDC UR4, c[0x0][0x618] ;  /* 0x0001860000047ab9 */ /* 0x000fc60000000800 */
[----:B-1----:R-:W-:Y:S01]  /*afb0*/  IMAD R12, R13, R4, R12 ;  /* 0x000000040d0c7224 */ /* 0x002fe200078e020c */
[----:B--2---:R-:W-:Y:S01]  /*afc0*/  I2FP.F32.U32 R4, R10 ;  /* 0x0000000a00047245 */ /* 0x004fe20000201000 */
[----:B------:R-:W0:Y:S01]  /*afd0*/  LDC R13, c[0x0][0x148] ;  /* 0x00005200ff0d7b82 */ /* 0x000e220000000800 */
[----:B------:R-:W-:-:S03]  /*afe0*/  IMAD.IADD R3, R3, 0x1, R5 ;  /* 0x0000000103037824 */ /* 0x000fc600078e0205 */
[----:B------:R-:W-:Y:S02]  /*aff0*/  FMUL R4, R4, UR5 ;  /* 0x0000000504047c20 */ /* 0x000fe40008400000 */
[--C-:B------:R-:W-:Y:S02]  /*b000*/  SHF.R.U64 R14, R2, UR4, R3.reuse ;  /* 0x00000004020e7c19 */ /* 0x100fe40008001203 */
[----:B------:R-:W-:Y:S01]  /*b010*/  SHF.R.U32.HI R3, RZ, UR4, R3 ;  /* 0x00000004ff037c19 */ /* 0x000fe20008011603 */
[----:B------:R1:W2:Y:S01]  /*b020*/  F2I.U32.TRUNC.NTZ R20, R4 ;  /* 0x0000000400147305 */ /* 0x0002a2000020f000 */
[----:B------:R-:W-:Y:S02]  /*b030*/  ULDC UR4, c[0x0][0x608] ;  /* 0x0001820000047ab9 */ /* 0x000fe40000000800 */
[--C-:B------:R-:W-:Y:S02]  /*b040*/  SHF.R.U64 R19, R14, UR4, R3.reuse ;  /* 0x000000040e137c19 */ /* 0x100fe40008001203 */
[----:B------:R-:W-:Y:S01]  /*b050*/  SHF.R.U32.HI R2, RZ, UR4, R3 ;  /* 0x00000004ff027c19 */ /* 0x000fe20008011603 */
[----:B------:R-:W-:-:S03]  /*b060*/  ULDC UR4, c[0x0][0x658] ;  /* 0x0001960000047ab9 */ /* 0x000fc60000000800 */
[--C-:B------:R-:W-:Y:S02]  /*b070*/  SHF.R.U64 R15, R19, UR4, R2.reuse ;  /* 0x00000004130f7c19 */ /* 0x100fe40008001202 */
[----:B------:R-:W-:-:S03]  /*b080*/  SHF.R.U32.HI R21, RZ, UR4, R2 ;  /* 0x00000004ff157c19 */ /* 0x000fc60008011602 */
[----:B------:R-:W-:Y:S02]  /*b090*/  IMAD.MOV.U32 R2, RZ, RZ, R15 ;  /* 0x000000ffff027224 */ /* 0x000fe400078e000f */
[----:B------:R-:W-:Y:S01]  /*b0a0*/  IMAD.MOV.U32 R3, RZ, RZ, R21 ;  /* 0x000000ffff037224 */ /* 0x000fe200078e0015 */
[----:B-12---:R-:W-:Y:S06]  /*b0b0*/  @!P1 BRA `(.L_x_306) ;  /* 0x0000000000289947 */ /* 0x006fec0003800000 */
        /* <DEDUP_REMOVED lines=10> */
.L_x_306:
[----:B------:R-:W1:Y:S01]  /*b160*/  LDC R4, c[0x0][0x65c] ;  /* 0x00019700ff047b82 */ /* 0x000e620000000800 */
[----:B------:R-:W-:Y:S01]  /*b170*/  ULDC UR4, c[0x0][0x648] ;  /* 0x0001920000047ab9 */ /* 0x000fe20000000800 */
[----:B------:R-:W-:Y:S01]  /*b180*/  LOP3.LUT R19, R19, UR16, RZ, 0xc0, !PT ;  /* 0x0000001013137c12 */ /* 0x000fe2000f8ec0ff */
[----:B------:R-:W-:Y:S01]  /*b190*/  IMAD.MOV R20, RZ, RZ, -R20 ;  /* 0x000000ffff147224 */ /* 0x000fe200078e0a14 */
[----:B------:R-:W-:Y:S01]  /*b1a0*/  SHF.R.U64 R2, R2, UR4, R3 ;  /* 0x0000000402027c19 */ /* 0x000fe20008001203 */
[----:B------:R-:W-:Y:S01]  /*b1b0*/  ULDC UR4, c[0x0][0x638] ;  /* 0x00018e0000047ab9 */ /* 0x000fe20000000800 */
[----:B------:R-:W-:Y:S01]  /*b1c0*/  LOP3.LUT R14, R14, UR15, RZ, 0xc0, !PT ;  /* 0x0000000f0e0e7c12 */ /* 0x000fe2000f8ec0ff */
[----:B------:R-:W-:Y:S01]  /*b1d0*/  ULDC UR5, c[0x0][0x610] ;  /* 0x0001840000057ab9 */ /* 0x000fe20000000800 */
[----:B------:R-:W-:Y:S02]  /*b1e0*/  IMAD.MOV.U32 R3, RZ, RZ, 0x1 ;  /* 0x00000001ff037424 */ /* 0x000fe400078e00ff */
[----:B------:R-:W-:Y:S01]  /*b1f0*/  IMAD R19, R2, UR17, R19 ;  /* 0x0000001102137c24 */ /* 0x000fe2000f8e0213 */
[----:B-1----:R-:W-:Y:S01]  /*b200*/  ISETP.NE.AND P1, PT, R4, 0x1, PT ;  /* 0x000000010400780c */ /* 0x002fe20003f25270 */
[----:B------:R-:W-:-:S02]  /*b210*/  IMAD.MOV R4, RZ, RZ, -R2 ;  /* 0x000000ffff047224 */ /* 0x000fc400078e0a02 */
[----:B------:R-:W-:Y:S02]  /*b220*/  IMAD.MOV.U32 R2, RZ, RZ, R11 ;  /* 0x000000ffff027224 */ /* 0x000fe400078e000b */
[----:B------:R-:W-:Y:S01]  /*b230*/  IMAD R15, R4, UR4, R15 ;  /* 0x00000004040f7c24 */ /* 0x000fe2000f8e020f */
[----:B------:R-:W-:-:S03]  /*b240*/  ULDC UR4, c[0x0][0x600] ;  /* 0x0001800000047ab9 */ /* 0x000fc60000000800 */
[----:B------:R-:W-:-:S04]  /*b250*/  IMAD R15, R15, UR4, R14 ;  /* 0x000000040f0f7c24 */ /* 0x000fc8000f8e020e */
[----:B0-----:R-:W-:-:S04]  /*b260*/  @P1 IMAD R12, R13, R20, R10 ;  /* 0x000000140d0c1224 */ /* 0x001fc800078e020a */
[----:B------:R-:W-:-:S05]  /*b270*/  IMAD R12, R19, UR5, R12 ;  /* 0x00000005130c7c24 */ /* 0x000fca000f8e020c */
[----:B------:R-:W-:Y:S02]  /*b280*/  SEL R22, R15, R12, !P1 ;  /* 0x0000000c0f167207 */ /* 0x000fe40004800000 */
[----:B------:R-:W-:-:S07]  /*b290*/  SEL R19, R12, R15, !P1 ;  /* 0x0000000f0c137207 */ /* 0x000fce0004800000 */
.L_x_304:
[----:B------:R-:W-:Y:S05]  /*b2a0*/  BSYNC B1 ;  /* 0x0000000000017941 */ /* 0x000fea0003800000 */
.L_x_303:
[----:B------:R-:W-:-:S13]  /*b2b0*/  LOP3.LUT P1, RZ, R3, 0xff, RZ, 0xc0, !PT ;  /* 0x000000ff03ff7812 */ /* 0x000fda000782c0ff */
[----:B------:R-:W-:Y:S05]  /*b2c0*/  @P1 BRA `(.L_x_307) ;  /* 0xfffffff4001c1947 */ /* 0x000fea000383ffff */
[----:B------:R-:W-:Y:S05]  /*b2d0*/  BSYNC B0 ;  /* 0x0000000000007941 */ /* 0x000fea0003800000 */
.L_x_295:
[----:B------:R-:W-:-:S03]  /*b2e0*/  UMOV UR4, 0xffffffff ;  /* 0xffffffff00047882 */ /* 0x000fc60000000000 */
[----:B------:R-:W-:Y:S05]  /*b2f0*/  BRA.DIV UR4, `(.L_x_308) ;  /* 0x0000000604647947 */ /* 0x000fea000b800000 */
[----:B------:R-:W-:-:S13]  /*b300*/  ELECT P6, URZ, PT ;  /* 0x00000000003f782f */ /* 0x000fda00038c0000 */
.L_x_325:
[----:B------:R-:W-:Y:S04]  /*b310*/  BSSY B0, `(.L_x_309) ;  /* 0x0000034000007945 */ /* 0x000fe80003800000 */
[----:B------:R-:W-:Y:S05]  /*b320*/  @!P6 BRA `(.L_x_310) ;  /* 0x0000000000c8e947 */ /* 0x000fea0003800000 */
[----:B------:R-:W-:-:S04]  /*b330*/  LOP3.LUT R16, R16, 0x2, RZ, 0xfc, !PT ;  /* 0x0000000210107812 */ /* 0x000fc800078efcff */
[----:B------:R-:W-:-:S13]  /*b340*/  ISETP.NE.AND P0, PT, R16, 0x3, PT ;  /* 0x000000031000780c */ /* 0x000fda0003f05270 */
[----:B------:R-:W-:Y:S05]  /*b350*/  @!P0 BRA `(.L_x_311) ;  /* 0x0000000000048947 */ /* 0x000fea0003800000 */
[----:B------:R-:W-:Y:S01]  /*b360*/  BPT.TRAP 0x1 ;  /* 0x000000040000795c */ /* 0x000fe20000300000 */
.L_x_311:
[----:B------:R-:W0:Y:S01]  /*b370*/  S2R R3, SR_CgaCtaId ;  /* 0x0000000000037919 */ /* 0x000e220000008800 */
[----:B------:R-:W-:-:S04]  /*b380*/  MOV R2, 0x400 ;  /* 0x0000040000027802 */ /* 0x000fc80000000f00 */
[----:B0-----:R-:W-:Y:S02]  /*b390*/  LEA R3, R3, R2, 0x18 ;  /* 0x0000000203037211 */ /* 0x001fe400078ec0ff */
[----:B------:R-:W-:-:S03]  /*b3a0*/  SHF.L.U32 R2, R0, 0x1f, RZ ;  /* 0x0000001f00027819 */ /* 0x000fc600000006ff */
[----:B------:R-:W-:-:S04]  /*b3b0*/  VIADD R3, R3, 0x28 ;  /* 0x0000002803037836 */ /* 0x000fc80000000000 */
[C---:B------:R-:W-:Y:S02]  /*b3c0*/  IMAD R7, R8.reuse, 0x8, R3 ;  /* 0x0000000808077824 */ /* 0x040fe400078e0203 */
[----:B------:R-:W-:Y:S02]  /*b3d0*/  VIADD R8, R8, 0x1 ;  /* 0x0000000108087836 */ /* 0x000fe40000000000 */
[----:B------:R-:W0:Y:S03]  /*b3e0*/  SYNCS.PHASECHK.TRANS64.TRYWAIT P0, [R7+URZ], R2 ;  /* 0x00000002070075a7 */ /* 0x000e26000800017f */
[----:B------:R-:W-:-:S04]  /*b3f0*/  ISETP.NE.AND P1, PT, R8, 0x5, PT ;  /* 0x000000050800780c */ /* 0x000fc80003f25270 */
[----:B------:R-:W-:Y:S02]  /*b400*/  SEL R5, RZ, 0x1, P1 ;  /* 0x00000001ff057807 */ /* 0x000fe40000800000 */
[----:B------:R-:W-:Y:S02]  /*b410*/  SEL R8, R8, RZ, P1 ;  /* 0x000000ff08087207 */ /* 0x000fe40000800000 */
[----:B------:R-:W-:-:S03]  /*b420*/  LOP3.LUT R5, R0, R5, RZ, 0x3c, !PT ;  /* 0x0000000500057212 */ /* 0x000fc600078e3cff */
[----:B------:R-:W-:Y:S01]  /*b430*/  IMAD R9, R8, 0x8, R3 ;  /* 0x0000000808097824 */ /* 0x000fe200078e0203 */
[----:B------:R-:W-:Y:S01]  /*b440*/  SHF.L.U32 R4, R5, 0x1f, RZ ;  /* 0x0000001f05047819 */ /* 0x000fe200000006ff */
[----:B0-----:R-:W-:Y:S06]  /*b450*/  @!P0 BRA `(.L_x_312) ;  /* 0x00000004002c8947 */ /* 0x001fec0003800000 */
.L_x_326:
[----:B------:R-:W1:Y:S01]  /*b460*/  SYNCS.PHASECHK.TRANS64.TRYWAIT P0, [R9+URZ], R4 ;  /* 0x00000004090075a7 */ /* 0x000e62000800017f */
[----:B------:R-:W-:-:S05]  /*b470*/  VIADD R0, R8, 0x1 ;  /* 0x0000000108007836 */ /* 0x000fca0000000000 */
[----:B------:R-:W-:-:S04]  /*b480*/  ISETP.NE.AND P1, PT, R0, 0x5, PT ;  /* 0x000000050000780c */ /* 0x000fc80003f25270 */
[----:B0-----:R-:W-:Y:S02]  /*b490*/  SEL R2, RZ, 0x1, P1 ;  /* 0x00000001ff027807 */ /* 0x001fe40000800000 */
[----:B------:R-:W-:Y:S02]  /*b4a0*/  SEL R0, R0, RZ, P1 ;  /* 0x000000ff00007207 */ /* 0x000fe40000800000 */
[----:B------:R-:W-:-:S03]  /*b4b0*/  LOP3.LUT R7, R5, R2, RZ, 0x3c, !PT ;  /* 0x0000000205077212 */ /* 0x000fc600078e3cff */
[----:B------:R-:W-:Y:S01]  /*b4c0*/  IMAD R6, R0, 0x8, R3 ;  /* 0x0000000800067824 */ /* 0x000fe200078e0203 */
[----:B------:R-:W-:Y:S01]  /*b4d0*/  SHF.L.U32 R5, R7, 0x1f, RZ ;  /* 0x0000001f07057819 */ /* 0x000fe200000006ff */
[----:B-1----:R-:W-:Y:S06]  /*b4e0*/  @!P0 BRA `(.L_x_313) ;  /* 0x00000004001c8947 */ /* 0x002fec0003800000 */
.L_x_327:
[----:B------:R-:W1:Y:S01]  /*b4f0*/  SYNCS.PHASECHK.TRANS64.TRYWAIT P0, [R6+URZ], R5 ;  /* 0x00000005060075a7 */ /* 0x000e62000800017f */
[----:B------:R-:W-:-:S05]  /*b500*/  VIADD R0, R0, 0x1 ;  /* 0x0000000100007836 */ /* 0x000fca0000000000 */
[----:B------:R-:W-:-:S04]  /*b510*/  ISETP.NE.AND P1, PT, R0, 0x5, PT ;  /* 0x000000050000780c */ /* 0x000fc80003f25270 */
[----:B------:R-:W-:Y:S02]  /*b520*/  SEL R2, RZ, 0x1, P1 ;  /* 0x00000001ff027807 */ /* 0x000fe40000800000 */
[----:B------:R-:W-:Y:S02]  /*b530*/  SEL R0, R0, RZ, P1 ;  /* 0x000000ff00007207 */ /* 0x000fe40000800000 */
[----:B------:R-:W-:-:S03]  /*b540*/  LOP3.LUT R7, R7, R2, RZ, 0x3c, !PT ;  /* 0x0000000207077212 */ /* 0x000fc600078e3cff */
[----:B0-----:R-:W-:Y:S01]  /*b550*/  IMAD R9, R0, 0x8, R3 ;  /* 0x0000000800097824 */ /* 0x001fe200078e0203 */
[----:B------:R-:W-:Y:S01]  /*b560*/  SHF.L.U32 R4, R7, 0x1f, RZ ;  /* 0x0000001f07047819 */ /* 0x000fe200000006ff */
[----:B-1----:R-:W-:Y:S06]  /*b570*/  @!P0 BRA `(.L_x_314) ;  /* 0x00000004000c8947 */ /* 0x002fec0003800000 */
.L_x_328:
[----:B------:R-:W1:Y:S01]  /*b580*/  SYNCS.PHASECHK.TRANS64.TRYWAIT P0, [R9+URZ], R4 ;  /* 0x00000004090075a7 */ /* 0x000e62000800017f */
[----:B------:R-:W-:-:S05]  /*b590*/  VIADD R0, R0, 0x1 ;  /* 0x0000000100007836 */ /* 0x000fca0000000000 */
[----:B------:R-:W-:-:S04]  /*b5a0*/  ISETP.NE.AND P1, PT, R0, 0x5, PT ;  /* 0x000000050000780c */ /* 0x000fc80003f25270 */
[----:B------:R-:W-:Y:S02]  /*b5b0*/  SEL R2, RZ, 0x1, P1 ;  /* 0x00000001ff027807 */ /* 0x000fe40000800000 */
[----:B------:R-:W-:Y:S02]  /*b5c0*/  SEL R0, R0, RZ, P1 ;  /* 0x000000ff00007207 */ /* 0x000fe40000800000 */
[----:B------:R-:W-:Y:S01]  /*b5d0*/  LOP3.LUT R2, R7, R2, RZ, 0x3c, !PT ;  /* 0x0000000207027212 */ /* 0x000fe200078e3cff */
[----:B-1----:R-:W-:Y:S06]  /*b5e0*/  @!P0 BRA `(.L_x_315) ;  /* 0x0000000400048947 */ /* 0x002fec0003800000 */
.L_x_329:
[----:B------:R-:W-:Y:S01]  /*b5f0*/  IMAD R3, R0, 0x8, R3 ;  /* 0x0000000800037824 */ /* 0x000fe200078e0203 */
[----:B------:R-:W-:-:S07]  /*b600*/  SHF.L.U32 R0, R2, 0x1f, RZ ;  /* 0x0000001f02007819 */ /* 0x000fce00000006ff */
.L_x_316:
[----:B--2---:R2:W3:Y:S02]  /*b610*/  SYNCS.PHASECHK.TRANS64.TRYWAIT P0, [R3+URZ], R0 ;  /* 0x00000000030075a7 */ /* 0x0044e4000800017f */
[----:B---3--:R-:W-:Y:S05]  /*b620*/  @!P0 NANOSLEEP.SYNCS 0x989680 ;  /* 0x009896800000895d */ /* 0x008fea0003900000 */
[----:B------:R-:W3:Y:S02]  /*b630*/  @!P0 SYNCS.PHASECHK.TRANS64 P0, [R3+URZ], R0 ;  /* 0x00000000030085a7 */ /* 0x000ee4000800007f */
[----:B---3--:R-:W-:Y:S05]  /*b640*/  @!P0 BRA `(.L_x_316) ;  /* 0xfffffffc00f08947 */ /* 0x008fea000383ffff */
.L_x_310:
[----:B------:R-:W-:Y:S05]  /*b650*/  BSYNC B0 ;  /* 0x0000000000007941 */ /* 0x000fea0003800000 */
.L_x_309:
[----:B------:R-:W-:Y:S05]  /*b660*/  EXIT ;  /* 0x000000000000794d */ /* 0x000fea0003800000 */
.L_x_19:
[----:B-1----:R1:W2:Y:S02]  /*b670*/  SYNCS.PHASECHK.TRANS64.TRYWAIT P0, [R161+URZ], R0 ;  /* 0x00000000a10075a7 */ /* 0x0022a4000800017f */
[----:B--2---:R-:W-:Y:S05]  /*b680*/  @!P0 NANOSLEEP.SYNCS 0x989680 ;  /* 0x009896800000895d */ /* 0x004fea0003900000 */
[----:B------:R-:W2:Y:S02]  /*b690*/  @!P0 SYNCS.PHASECHK.TRANS64 P0, [R161+URZ], R0 ;  /* 0x00000000a10085a7 */ /* 0x000ea4000800007f */
[----:B--2---:R-:W-:Y:S05]  /*b6a0*/  @!P0 BRA `(.L_x_19) ;  /* 0xfffffffc00f08947 */ /* 0x004fea000383ffff */
[----:B------:R-:W-:Y:S05]  /*b6b0*/  BRA `(.L_x_317) ;  /* 0xffffff5c00f47947 */ /* 0x000fea000383ffff */
.L_x_24:
[----:B--2---:R2:W3:Y:S02]  /*b6c0*/  SYNCS.PHASECHK.TRANS64.TRYWAIT P1, [R3+URZ], R0 ;  /* 0x00000000030075a7 */ /* 0x0044e4000802017f */
[----:B---3--:R-:W-:Y:S05]  /*b6d0*/  @!P1 NANOSLEEP.SYNCS 0x989680 ;  /* 0x009896800000995d */ /* 0x008fea0003900000 */
[----:B------:R-:W3:Y:S02]  /*b6e0*/  @!P1 SYNCS.PHASECHK.TRANS64 P1, [R3+URZ], R0 ;  /* 0x00000000030095a7 */ /* 0x000ee4000802007f */
[----:B---3--:R-:W-:Y:S05]  /*b6f0*/  @!P1 BRA `(.L_x_24) ;  /* 0xfffffffc00f09947 */ /* 0x008fea000383ffff */
[----:B------:R-:W-:Y:S05]  /*b700*/  BRA `(.L_x_23) ;  /* 0xffffff6000607947 */ /* 0x000fea000383ffff */
.L_x_29:
[----:B--2---:R-:W-:-:S04]  /*b710*/  IMAD.U32 R5, RZ, RZ, UR4 ;  /* 0x00000004ff057e24 */ /* 0x004fc8000f8e00ff */
[----:B------:R2:W3:Y:S03]  /*b720*/  SYNCS.PHASECHK.TRANS64.TRYWAIT P1, [R5+URZ], R4 ;  /* 0x00000004050075a7 */ /* 0x0004e6000802017f */
[----:B---3--:R-:W-:Y:S05]  /*b730*/  @!P1 NANOSLEEP.SYNCS 0x989680 ;  /* 0x009896800000995d */ /* 0x008fea0003900000 */
[----:B------:R-:W3:Y:S02]  /*b740*/  @!P1 SYNCS.PHASECHK.TRANS64 P1, [R5+URZ], R4 ;  /* 0x00000004050095a7 */ /* 0x000ee4000802007f */
[----:B---3--:R-:W-:Y:S05]  /*b750*/  @!P1 BRA `(.L_x_29) ;  /* 0xfffffffc00ec9947 */ /* 0x008fea000383ffff */
[----:B------:R-:W-:Y:S05]  /*b760*/  BRA `(.L_x_28) ;  /* 0xffffff64003c7947 */ /* 0x000fea000383ffff */
.L_x_35:
[----:B-1----:R1:W2:Y:S02]  /*b770*/  SYNCS.PHASECHK.TRANS64.TRYWAIT P0, [R161+URZ+0x10], R0 ;  /* 0x00001000a10075a7 */ /* 0x0022a4000800017f */
[----:B--2---:R-:W-:Y:S05]  /*b780*/  @!P0 NANOSLEEP.SYNCS 0x989680 ;  /* 0x009896800000895d */ /* 0x004fea0003900000 */
[----:B------:R-:W2:Y:S02]  /*b790*/  @!P0 SYNCS.PHASECHK.TRANS64 P0, [R161+URZ+0x10], R0 ;  /* 0x00001000a10085a7 */ /* 0x000ea4000800007f */
[----:B--2---:R-:W-:Y:S05]  /*b7a0*/  @!P0 BRA `(.L_x_35) ;  /* 0xfffffffc00f08947 */ /* 0x004fea000383ffff */
[----:B------:R-:W-:Y:S05]  /*b7b0*/  BRA `(.L_x_318) ;  /* 0xffffff6800947947 */ /* 0x000fea000383ffff */
.L_x_296:
[----:B------:R-:W-:Y:S01]  /*b7c0*/  BSSY B1, `(.L_x_319) ;  /* 0x0000006000017945 */ /* 0x000fe20003800000 */
[----:B------:R-:W-:-:S07]  /*b7d0*/  IMAD.MOV.U32 R15, RZ, RZ, -0x1 ;  /* 0xffffffffff0f7424 */ /* 0x000fce00078e00ff */
[----:B-----5:R-:W-:Y:S05]  /*b7e0*/  WARPSYNC.COLLECTIVE R15, `(.L_x_320) ;  /* 0x000000000f0c7348 */ /* 0x020fea0003c00000 */
[----:B------:R-:W-:Y:S02]  /*b7f0*/  ELECT P6, UR62, PT ;  /* 0x00000000003e782f */ /* 0x000fe400038c0000 */
[----:B------:R-:W-:Y:S01]  /*b800*/  MOV R14, UR62 ;  /* 0x0000003e000e7c02 */ /* 0x000fe20008000f00 */
[----:B-----5:R-:W-:Y:S10]  /*b810*/  ENDCOLLECTIVE ;  /* 0x000000000000791b */ /* 0x020ff40003800000 */
.L_x_320:
[----:B------:R-:W-:Y:S05]  /*b820*/  BSYNC B1 ;  /* 0x0000000000017941 */ /* 0x000fea0003800000 */
.L_x_319:
[----:B------:R-:W-:Y:S05]  /*b830*/  BRA `(.L_x_321) ;  /* 0xffffffec00cc7947 */ /* 0x000fea000383ffff */
.L_x_299:
[----:B-1----:R1:W2:Y:S02]  /*b840*/  SYNCS.PHASECHK.TRANS64.TRYWAIT P1, [R12+URZ+0x28], R5 ;  /* 0x000028050c0075a7 */ /* 0x0022a4000802017f */
[----:B--2---:R-:W-:Y:S05]  /*b850*/  @!P1 NANOSLEEP.SYNCS 0x989680 ;  /* 0x009896800000995d */ /* 0x004fea0003900000 */
[----:B------:R-:W2:Y:S02]  /*b860*/  @!P1 SYNCS.PHASECHK.TRANS64 P1, [R12+URZ+0x28], R5 ;  /* 0x000028050c0095a7 */ /* 0x000ea4000802007f */
[----:B--2---:R-:W-:Y:S05]  /*b870*/  @!P1 BRA `(.L_x_299) ;  /* 0xfffffffc00f09947 */ /* 0x004fea000383ffff */
[----:B------:R-:W-:Y:S05]  /*b880*/  BRA `(.L_x_322) ;  /* 0xfffffff000087947 */ /* 0x000fea000383ffff */
.L_x_308:
[----:B------:R-:W-:Y:S01]  /*b890*/  BSSY B0, `(.L_x_323) ;  /* 0x0000006000007945 */ /* 0x000fe20003800000 */
[----:B------:R-:W-:-:S07]  /*b8a0*/  IMAD.MOV.U32 R15, RZ, RZ, -0x1 ;  /* 0xffffffffff0f7424 */ /* 0x000fce00078e00ff */
[----:B-----5:R-:W-:Y:S05]  /*b8b0*/  WARPSYNC.COLLECTIVE R15, `(.L_x_324) ;  /* 0x000000000f0c7348 */ /* 0x020fea0003c00000 */
[----:B------:R-:W-:Y:S02]  /*b8c0*/  ELECT P6, UR62, PT ;  /* 0x00000000003e782f */ /* 0x000fe400038c0000 */
[----:B------:R-:W-:Y:S01]  /*b8d0*/  MOV R14, UR62 ;  /* 0x0000003e000e7c02 */ /* 0x000fe20008000f00 */
[----:B-----5:R-:W-:Y:S10]  /*b8e0*/  ENDCOLLECTIVE ;  /* 0x000000000000791b */ /* 0x020ff40003800000 */
.L_x_324:
[----:B------:R-:W-:Y:S05]  /*b8f0*/  BSYNC B0 ;  /* 0x0000000000007941 */ /* 0x000fea0003800000 */
.L_x_323:
[----:B------:R-:W-:Y:S05]  /*b900*/  BRA `(.L_x_325) ;  /* 0xfffffff800807947 */ /* 0x000fea000383ffff */
.L_x_312:
[----:B0-----:R0:W1:Y:S02]  /*b910*/  SYNCS.PHASECHK.TRANS64.TRYWAIT P0, [R7+URZ], R2 ;  /* 0x00000002070075a7 */ /* 0x001064000800017f */
[----:B-1----:R-:W-:Y:S05]  /*b920*/  @!P0 NANOSLEEP.SYNCS 0x989680 ;  /* 0x009896800000895d */ /* 0x002fea0003900000 */
[----:B------:R-:W1:Y:S02]  /*b930*/  @!P0 SYNCS.PHASECHK.TRANS64 P0, [R7+URZ], R2 ;  /* 0x00000002070085a7 */ /* 0x000e64000800007f */
[----:B-1----:R-:W-:Y:S05]  /*b940*/  @!P0 BRA `(.L_x_312) ;  /* 0xfffffffc00f08947 */ /* 0x002fea000383ffff */
[----:B------:R-:W-:Y:S05]  /*b950*/  BRA `(.L_x_326) ;  /* 0xfffffff800c07947 */ /* 0x000fea000383ffff */
.L_x_313:
[----:B0-----:R0:W1:Y:S02]  /*b960*/  SYNCS.PHASECHK.TRANS64.TRYWAIT P0, [R9+URZ], R4 ;  /* 0x00000004090075a7 */ /* 0x001064000800017f */
[----:B-1----:R-:W-:Y:S05]  /*b970*/  @!P0 NANOSLEEP.SYNCS 0x989680 ;  /* 0x009896800000895d */ /* 0x002fea0003900000 */
[----:B------:R-:W1:Y:S02]  /*b980*/  @!P0 SYNCS.PHASECHK.TRANS64 P0, [R9+URZ], R4 ;  /* 0x00000004090085a7 */ /* 0x000e64000800007f */
[----:B-1----:R-:W-:Y:S05]  /*b990*/  @!P0 BRA `(.L_x_313) ;  /* 0xfffffffc00f08947 */ /* 0x002fea000383ffff */
[----:B------:R-:W-:Y:S05]  /*b9a0*/  BRA `(.L_x_327) ;  /* 0xfffffff800d07947 */ /* 0x000fea000383ffff */
.L_x_314:
[----:B0-----:R0:W1:Y:S02]  /*b9b0*/  SYNCS.PHASECHK.TRANS64.TRYWAIT P0, [R6+URZ], R5 ;  /* 0x00000005060075a7 */ /* 0x001064000800017f */
[----:B-1----:R-:W-:Y:S05]  /*b9c0*/  @!P0 NANOSLEEP.SYNCS 0x989680 ;  /* 0x009896800000895d */ /* 0x002fea0003900000 */
[----:B------:R-:W1:Y:S02]  /*b9d0*/  @!P0 SYNCS.PHASECHK.TRANS64 P0, [R6+URZ], R5 ;  /* 0x00000005060085a7 */ /* 0x000e64000800007f */
[----:B-1----:R-:W-:Y:S05]  /*b9e0*/  @!P0 BRA `(.L_x_314) ;  /* 0xfffffffc00f08947 */ /* 0x002fea000383ffff */
[----:B------:R-:W-:Y:S05]  /*b9f0*/  BRA `(.L_x_328) ;  /* 0xfffffff800e07947 */ /* 0x000fea000383ffff */
.L_x_315:
[----:B-1----:R1:W2:Y:S02]  /*ba00*/  SYNCS.PHASECHK.TRANS64.TRYWAIT P0, [R9+URZ], R4 ;  /* 0x00000004090075a7 */ /* 0x0022a4000800017f */
[----:B--2---:R-:W-:Y:S05]  /*ba10*/  @!P0 NANOSLEEP.SYNCS 0x989680 ;  /* 0x009896800000895d */ /* 0x004fea0003900000 */
[----:B------:R-:W2:Y:S02]  /*ba20*/  @!P0 SYNCS.PHASECHK.TRANS64 P0, [R9+URZ], R4 ;  /* 0x00000004090085a7 */ /* 0x000ea4000800007f */
[----:B--2---:R-:W-:Y:S05]  /*ba30*/  @!P0 BRA `(.L_x_315) ;  /* 0xfffffffc00f08947 */ /* 0x004fea000383ffff */
[----:B------:R-:W-:Y:S05]  /*ba40*/  BRA `(.L_x_329) ;  /* 0xfffffff800e87947 */ /* 0x000fea000383ffff */
.L_x_330:
[----:B------:R-:W-:-:S00]  /*ba50*/  BRA `(.L_x_330) ;  /* 0xfffffffc00fc7947 */ /* 0x000fc0000383ffff */
[----:B------:R-:W-:-:S00]  /*ba60*/  NOP ;  /* 0x0000000000007918 */ /* 0x000fc00000000000 */
        /* <DEDUP_REMOVED lines=9> */
.L_x_331:


//--------------------- .nv.global.init           --------------------------
	.section	.nv.global.init,"aw",@progbits
.nv.global.init:
	.type		$str$22,@object
	.size		$str$22,($str$23 - $str$22)
$str$22:
        /*0000*/ 	.byte	0x6b, 0x5f, 0x74, 0x69, 0x6c, 0x65, 0x5f, 0x63, 0x6f, 0x75, 0x6e, 0x74, 0x20, 0x3e, 0x3d, 0x20
        /*0010*/ 	.byte	0x31, 0x00
	.type		$str$23,@object
	.size		$str$23,(__unnamed_1 - $str$23)
$str$23:
        /*0012*/ 	.byte	0x2f, 0x74, 0x6d, 0x70, 0x2f, 0x63, 0x75, 0x74, 0x6c, 0x61, 0x73, 0x73, 0x5f, 0x73, 0x77, 0x65
        /*0022*/ 	.byte	0x65, 0x70, 0x5f, 0x73, 0x72, 0x63, 0x2f, 0x69, 0x6e, 0x63, 0x6c, 0x75, 0x64, 0x65, 0x2f, 0x63
        /*0032*/ 	.byte	0x75, 0x74, 0x6c, 0x61, 0x73, 0x73, 0x2f, 0x67, 0x65, 0x6d, 0x6d, 0x2f, 0x63, 0x6f, 0x6c, 0x6c
        /*0042*/ 	.byte	0x65, 0x63, 0x74, 0x69, 0x76, 0x65, 0x2f, 0x73, 0x6d, 0x39, 0x30, 0x5f, 0x6d, 0x6d, 0x61, 0x5f
        /*0052*/ 	.byte	0x74, 0x6d, 0x61, 0x5f, 0x67, 0x6d, 0x6d, 0x61, 0x5f, 0x73, 0x73, 0x5f, 0x77, 0x61, 0x72, 0x70
        /*0062*/ 	.byte	0x73, 0x70, 0x65, 0x63, 0x69, 0x61, 0x6c, 0x69, 0x7a, 0x65, 0x64, 0x2e, 0x68, 0x70, 0x70, 0x00
	.type		__unnamed_1,@object
	.size		__unnamed_1,(.L_0 - __unnamed_1)
__unnamed_1:
        /*0072*/ 	.byte	0x76, 0x6f, 0x69, 0x64, 0x20, 0x63, 0x75, 0x74, 0x6c, 0x61, 0x73, 0x73, 0x3a, 0x3a, 0x67, 0x65
        /* <DEDUP_REMOVED lines=177> */
        /*0b92*/ 	.byte	0x74, 0x69, 0x74, 0x79, 0x5d, 0x00
.L_0:


//--------------------- .nv.shared._ZN7cutlass13device_kernelINS_4gemm6kernel13GemmUniversalIN4cute5tupleIJiiiiEEENS1_10collective13CollectiveMmaINS1_34MainloopSm90TmaGmmaWarpSpecializedILi5ENS5_IJNS4_1CILi1EEENSA_ILi2EEESB_EEENS1_32KernelTmaWarpSpecializedPingpongEEENS5_IJNSA_ILi64EEENSA_ILi256EEENSA_ILi32EEEEEENS_10tfloat32_tENS5_IJlSB_lEEESK_SL_NS4_8TiledMMAINS4_8MMA_AtomIJNS4_4SM904GMMA30MMA_64x256x8_F32TF32TF32_SS_TNILNSP_7ScaleInE1ELSR_1EEEEEENS4_6LayoutINS5_IJSB_SB_SB_EEENS5_IJNSA_ILi0EEESW_SW_EEEEENS5_IJNS4_10UnderscoreESZ_SZ_EEEEENS4_23SM90_TMA_LOAD_MULTICASTENS4_14ComposedLayoutINS4_7SwizzleILi3ELi4ELi3EEENS4_18smem_ptr_flag_bitsILi32EEENSU_INS5_IJNSA_ILi8EEESI_EEENS5_IJSI_SB_EEEEEEEvNS4_8identityENS4_13SM90_TMA_LOADES1C_vS1D_EENS_8epilogue10collective6detail29Sm90TmaWarpSpecializedAdapterINS1H_15DefaultEpilogueISK_SL_SL_NS1G_6thread17LinearCombinationISK_Li1EffLNS1L_9ScaleType4KindE0ELNS_15FloatRoundStyleE2ESK_EENS1_15EpilogueDefaultEEEEEvvEEEEvNT_6ParamsE --------------------------
	.section	.nv.shared._ZN7cutlass13device_kernelINS_4gemm6kernel13GemmUniversalIN4cute5tupleIJiiiiEEENS1_10collective13CollectiveMmaINS1_34MainloopSm90TmaGmmaWarpSpecializedILi5ENS5_IJNS4_1CILi1EEENSA_ILi2EEESB_EEENS1_32KernelTmaWarpSpecializedPingpongEEENS5_IJNSA_ILi64EEENSA_ILi256EEENSA_ILi32EEEEEENS_10tfloat32_tENS5_IJlSB_lEEESK_SL_NS4_8TiledMMAINS4_8MMA_AtomIJNS4_4SM904GMMA30MMA_64x256x8_F32TF32TF32_SS_TNILNSP_7ScaleInE1ELSR_1EEEEEENS4_6LayoutINS5_IJSB_SB_SB_EEENS5_IJNSA_ILi0EEESW_SW_EEEEENS5_IJNS4_10UnderscoreESZ_SZ_EEEEENS4_23SM90_TMA_LOAD_MULTICASTENS4_14ComposedLayoutINS4_7SwizzleILi3ELi4ELi3EEENS4_18smem_ptr_flag_bitsILi32EEENSU_INS5_IJNSA_ILi8EEESI_EEENS5_IJSI_SB_EEEEEEEvNS4_8identityENS4_13SM90_TMA_LOADES1C_vS1D_EENS_8epilogue10collective6detail29Sm90TmaWarpSpecializedAdapterINS1H_15DefaultEpilogueISK_SL_SL_NS1G_6thread17LinearCombinationISK_Li1EffLNS1L_9ScaleType4KindE0ELNS_15FloatRoundStyleE2ESK_EENS1_15EpilogueDefaultEEEEEvvEEEEvNT_6ParamsE,"aw",@nobits
	.sectionflags	@""
	.align	16
	.zero		1024


//--------------------- .nv.shared.reserved.0     --------------------------
	.section	.nv.shared.reserved.0,"aw",@nobits
	.weak		__nv_reservedSMEM_offset_0_alias
	.size		__nv_reservedSMEM_offset_0_alias, 0, 0
	.other		__nv_reservedSMEM_offset_0_alias,@"STO_CUDA_RESERVED_SHARED STV_DEFAULT"
__nv_reservedSMEM_offset_0_alias:
	.zero		0


//--------------------- .nv.global                --------------------------
	.section	.nv.global,"aw",@nobits
.nv.global:
	.type		_ZN40_INTERNAL_46ad1fe7_4_k_cu_13acb1b5_211324cute1_E,@object
	.size		_ZN40_INTERNAL_46ad1fe7_4_k_cu_13acb1b5_211324cute1_E,(_ZN40_INTERNAL_46ad1fe7_4_k_cu_13acb1b5_211324cuda3std3__45__cpo6cbeginE - _ZN40_INTERNAL_46ad1fe7_4_k_cu_13acb1b5_211324cute1_E)
_ZN40_INTERNAL_46ad1fe7_4_k_cu_13acb1b5_211324cute1_E:
	.zero		1
	.type		_ZN40_INTERNAL_46ad1fe7_4_k_cu_13acb1b5_211324cuda3std3__45__cpo6cbeginE,@object
	.size		_ZN40_INTERNAL_46ad1fe7_4_k_cu_13acb1b5_211324cuda3std3__45__cpo6cbeginE,(_ZN40_INTERNAL_46ad1fe7_4_k_cu_13acb1b5_211324cuda3std3__48in_placeE - _ZN40_INTERNAL_46ad1fe7_4_k_cu_13acb1b5_211324cuda3std3__45__cpo6cbeginE)
_ZN40_INTERNAL_46ad1fe7_4_k_cu_13acb1b5_211324cuda3std3__45__cpo6cbeginE:
	.zero		1
	.type		_ZN40_INTERNAL_46ad1fe7_4_k_cu_13acb1b5_211324cuda3std3__48in_placeE,@object
	.size		_ZN40_INTERNAL_46ad1fe7_4_k_cu_13acb1b5_211324cuda3std3__48in_placeE,(_ZN40_INTERNAL_46ad1fe7_4_k_cu_13acb1b5_211324cuda3std6ranges3__45__cpo9iter_moveE - _ZN40_INTERNAL_46ad1fe7_4_k_cu_13acb1b5_211324cuda3std3__48in_placeE)
_ZN40_INTERNAL_46ad1fe7_4_k_cu_13acb1b5_211324cuda3std3__48in_placeE:
	.zero		1
	.type		_ZN40_INTERNAL_46ad1fe7_4_k_cu_13acb1b5_211324cuda3std6ranges3__45__cpo9iter_moveE,@object
	.size		_ZN40_INTERNAL_46ad1fe7_4_k_cu_13acb1b5_211324cuda3std6ranges3__45__cpo9iter_moveE,(_ZN40_INTERNAL_46ad1fe7_4_k_cu_13acb1b5_211324cuda3std3__45__cpo5beginE - _ZN40_INTERNAL_46ad1fe7_4_k_cu_13acb1b5_211324cuda3std6ranges3__45__cpo9iter_moveE)
_ZN40_INTERNAL_46ad1fe7_4_k_cu_13acb1b5_211324cuda3std6ranges3__45__cpo9iter_moveE:
	.zero		1
	.type		_ZN40_INTERNAL_46ad1fe7_4_k_cu_13acb1b5_211324cuda3std3__45__cpo5beginE,@object
	.size		_ZN40_INTERNAL_46ad1fe7_4_k_cu_13acb1b5_211324cuda3std3__45__cpo5beginE,(_ZN40_INTERNAL_46ad1fe7_4_k_cu_13acb1b5_211324cuda3std3__442_GLOBAL__N__46ad1fe7_4_k_cu_13acb1b5_211326ignoreE - _ZN40_INTERNAL_46ad1fe7_4_k_cu_13acb1b5_211324cuda3std3__45__cpo5beginE)
_ZN40_INTERNAL_46ad1fe7_4_k_cu_13acb1b5_211324cuda3std3__45__cpo5beginE:
	.zero		1
	.type		_ZN40_INTERNAL_46ad1fe7_4_k_cu_13acb1b5_211324cuda3std3__442_GLOBAL__N__46ad1fe7_4_k_cu_13acb1b5_211326ignoreE,@object
	.size		_ZN40_INTERNAL_46ad1fe7_4_k_cu_13acb1b5_211324cuda3std3__442_GLOBAL__N__46ad1fe7_4_k_cu_13acb1b5_211326ignoreE,(_ZN40_INTERNAL_46ad1fe7_4_k_cu_13acb1b5_211324cute7productE - _ZN40_INTERNAL_46ad1fe7_4_k_cu_13acb1b5_211324cuda3std3__442_GLOBAL__N__46ad1fe7_4_k_cu_13acb1b5_211326ignoreE)
_ZN40_INTERNAL_46ad1fe7_4_k_cu_13acb1b5_211324cuda3std3__442_GLOBAL__N__46ad1fe7_4_k_cu_13acb1b5_211326ignoreE:
	.zero		1
	.type		_ZN40_INTERNAL_46ad1fe7_4_k_cu_13acb1b5_211324cute7productE,@object
	.size		_ZN40_INTERNAL_46ad1fe7_4_k_cu_13acb1b5_211324cute7productE,(_ZN40_INTERNAL_46ad1fe7_4_k_cu_13acb1b5_211324cuda3std3__45__cpo3endE - _ZN40_INTERNAL_46ad1fe7_4_k_cu_13acb1b5_211324cute7productE)
_ZN40_INTERNAL_46ad1fe7_4_k_cu_13acb1b5_211324cute7productE:
	.zero		1
	.type		_ZN40_INTERNAL_46ad1fe7_4_k_cu_13acb1b5_211324cuda3std3__45__cpo3endE,@object
	.size		_ZN40_INTERNAL_46ad1fe7_4_k_cu_13acb1b5_211324cuda3std3__45__cpo3endE,(_ZN40_INTERNAL_46ad1fe7_4_k_cu_13acb1b5_211324cuda3std3__419piecewise_constructE - _ZN40_INTERNAL_46ad1fe7_4_k_cu_13acb1b5_211324cuda3std3__45__cpo3endE)
_ZN40_INTERNAL_46ad1fe7_4_k_cu_13acb1b5_211324cuda3std3__45__cpo3endE:
	.zero		1
	.type		_ZN40_INTERNAL_46ad1fe7_4_k_cu_13acb1b5_211324cuda3std3__419piecewise_constructE,@object
	.size		_ZN40_INTERNAL_46ad1fe7_4_k_cu_13acb1b5_211324cuda3std3__419piecewise_constructE,(_ZN40_INTERNAL_46ad1fe7_4_k_cu_13acb1b5_211324cuda3std3__45__cpo4cendE - _ZN40_INTERNAL_46ad1fe7_4_k_cu_13acb1b5_211324cuda3std3__419piecewise_constructE)
_ZN40_INTERNAL_46ad1fe7_4_k_cu_13acb1b5_211324cuda3std3__419piecewise_constructE:
	.zero		1
	.type		_ZN40_INTERNAL_46ad1fe7_4_k_cu_13acb1b5_211324cuda3std3__45__cpo4cendE,@object
	.size		_ZN40_INTERNAL_46ad1fe7_4_k_cu_13acb1b5_211324cuda3std3__45__cpo4cendE,(_ZN40_INTERNAL_46ad1fe7_4_k_cu_13acb1b5_211324cuda3std6ranges3__45__cpo4swapE - _ZN40_INTERNAL_46ad1fe7_4_k_cu_13acb1b5_211324cuda3std3__45__cpo4cendE)
_ZN40_INTERNAL_46ad1fe7_4_k_cu_13acb1b5_211324cuda3std3__45__cpo4cendE:
	.zero		1
	.type		_ZN40_INTERNAL_46ad1fe7_4_k_cu_13acb1b5_211324cuda3std6ranges3__45__cpo4swapE,@object
	.size		_ZN40_INTERNAL_46ad1fe7_4_k_cu_13acb1b5_211324cuda3std6ranges3__45__cpo4swapE,(.L_8 - _ZN40_INTERNAL_46ad1fe7_4_k_cu_13acb1b5_211324cuda3std6ranges3__45__cpo4swapE)
_ZN40_INTERNAL_46ad1fe7_4_k_cu_13acb1b5_211324cuda3std6ranges3__45__cpo4swapE:
	.zero		1
.L_8:


//--------------------- .nv.constant0._ZN7cutlass13device_kernelINS_4gemm6kernel13GemmUniversalIN4cute5tupleIJiiiiEEENS1_10collective13CollectiveMmaINS1_34MainloopSm90TmaGmmaWarpSpecializedILi5ENS5_IJNS4_1CILi1EEENSA_ILi2EEESB_EEENS1_32KernelTmaWarpSpecializedPingpongEEENS5_IJNSA_ILi64EEENSA_ILi256EEENSA_ILi32EEEEEENS_10tfloat32_tENS5_IJlSB_lEEESK_SL_NS4_8TiledMMAINS4_8MMA_AtomIJNS4_4SM904GMMA30MMA_64x256x8_F32TF32TF32_SS_TNILNSP_7ScaleInE1ELSR_1EEEEEENS4_6LayoutINS5_IJSB_SB_SB_EEENS5_IJNSA_ILi0EEESW_SW_EEEEENS5_IJNS4_10UnderscoreESZ_SZ_EEEEENS4_23SM90_TMA_LOAD_MULTICASTENS4_14ComposedLayoutINS4_7SwizzleILi3ELi4ELi3EEENS4_18smem_ptr_flag_bitsILi32EEENSU_INS5_IJNSA_ILi8EEESI_EEENS5_IJSI_SB_EEEEEEEvNS4_8identityENS4_13SM90_TMA_LOADES1C_vS1D_EENS_8epilogue10collective6detail29Sm90TmaWarpSpecializedAdapterINS1H_15DefaultEpilogueISK_SL_SL_NS1G_6thread17LinearCombinationISK_Li1EffLNS1L_9ScaleType4KindE0ELNS_15FloatRoundStyleE2ESK_EENS1_15EpilogueDefaultEEEEEvvEEEEvNT_6ParamsE --------------------------
	.section	.nv.constant0._ZN7cutlass13device_kernelINS_4gemm6kernel13GemmUniversalIN4cute5tupleIJiiiiEEENS1_10collective13CollectiveMmaINS1_34MainloopSm90TmaGmmaWarpSpecializedILi5ENS5_IJNS4_1CILi1EEENSA_ILi2EEESB_EEENS1_32KernelTmaWarpSpecializedPingpongEEENS5_IJNSA_ILi64EEENSA_ILi256EEENSA_ILi32EEEEEENS_10tfloat32_tENS5_IJlSB_lEEESK_SL_NS4_8TiledMMAINS4_8MMA_AtomIJNS4_4SM904GMMA30MMA_64x256x8_F32TF32TF32_SS_TNILNSP_7ScaleInE1ELSR_1EEEEEENS4_6LayoutINS5_IJSB_SB_SB_EEENS5_IJNSA_ILi0EEESW_SW_EEEEENS5_IJNS4_10UnderscoreESZ_SZ_EEEEENS4_23SM90_TMA_LOAD_MULTICASTENS4_14ComposedLayoutINS4_7SwizzleILi3ELi4ELi3EEENS4_18smem_ptr_flag_bitsILi32EEENSU_INS5_IJNSA_ILi8EEESI_EEENS5_IJSI_SB_EEEEEEEvNS4_8identityENS4_13SM90_TMA_LOADES1C_vS1D_EENS_8epilogue10collective6detail29Sm90TmaWarpSpecializedAdapterINS1H_15DefaultEpilogueISK_SL_SL_NS1G_6thread17LinearCombinationISK_Li1EffLNS1L_9ScaleType4KindE0ELNS_15FloatRoundStyleE2ESK_EENS1_15EpilogueDefaultEEEEEvvEEEEvNT_6ParamsE,"a",@progbits
	.sectionflags	@""
	.align	4
.nv.constant0._ZN7cutlass13device_kernelINS_4gemm6kernel13GemmUniversalIN4cute5tupleIJiiiiEEENS1_10collective13CollectiveMmaINS1_34MainloopSm90TmaGmmaWarpSpecializedILi5ENS5_IJNS4_1CILi1EEENSA_ILi2EEESB_EEENS1_32KernelTmaWarpSpecializedPingpongEEENS5_IJNSA_ILi64EEENSA_ILi256EEENSA_ILi32EEEEEENS_10tfloat32_tENS5_IJlSB_lEEESK_SL_NS4_8TiledMMAINS4_8MMA_AtomIJNS4_4SM904GMMA30MMA_64x256x8_F32TF32TF32_SS_TNILNSP_7ScaleInE1ELSR_1EEEEEENS4_6LayoutINS5_IJSB_SB_SB_EEENS5_IJNSA_ILi0EEESW_SW_EEEEENS5_IJNS4_10UnderscoreESZ_SZ_EEEEENS4_23SM90_TMA_LOAD_MULTICASTENS4_14ComposedLayoutINS4_7SwizzleILi3ELi4ELi3EEENS4_18smem_ptr_flag_bitsILi32EEENSU_INS5_IJNSA_ILi8EEESI_EEENS5_IJSI_SB_EEEEEEEvNS4_8identityENS4_13SM90_TMA_LOADES1C_vS1D_EENS_8epilogue10collective6detail29Sm90TmaWarpSpecializedAdapterINS1H_15DefaultEpilogueISK_SL_SL_NS1G_6thread17LinearCombinationISK_Li1EffLNS1L_9ScaleType4KindE0ELNS_15FloatRoundStyleE2ESK_EENS1_15EpilogueDefaultEEEEEvvEEEEvNT_6ParamsE:
	.zero		1664


//--------------------- SYMBOLS --------------------------

	.type		.nv.reservedSmem.offset0,@object
	.size		.nv.reservedSmem.offset0,0x4
	.type		__assertfail,@function
